//
// Generated by NVIDIA NVVM Compiler
//
// Compiler Build ID: CL-36424714
// Cuda compilation tools, release 13.0, V13.0.88
// Based on NVVM 20.0.0
//

.version 9.0
.target sm_100
.address_size 64

.extern .shared .align 16 .b8 shared_mem[];
.extern .shared .align 16 .b8 block_shared[];

.func  (.param .b32 func_retval0) _Z7digammaf(
	.param .b32 _Z7digammaf_param_0
)
{
	.reg .pred 	%p<3>;
	.reg .b32 	%r<5>;
	.reg .b32 	%f<43>;

	ld.param.f32 	%f4, [_Z7digammaf_param_0];
	setp.lt.f32 	%p1, %f4, 0f40C00000;
	@%p1 bra 	$L__BB0_1;
	bra.uni 	$L__BB0_2;
$L__BB0_1:
	add.f32 	%f38, %f4, 0f3F800000;
	{ // callseq 0, 0
	.param .b32 param0;
	st.param.f32 	[param0], %f38;
	.param .b32 retval0;
	call.uni (retval0), 
	_Z7digammaf, 
	(
	param0
	);
	ld.param.f32 	%f39, [retval0];
	} // callseq 0
	rcp.rn.f32 	%f41, %f4;
	sub.f32 	%f42, %f39, %f41;
	bra.uni 	$L__BB0_3;
$L__BB0_2:
	mov.b32 	%r1, %f4;
	add.s32 	%r2, %r1, -1059760811;
	and.b32  	%r3, %r2, -8388608;
	sub.s32 	%r4, %r1, %r3;
	mov.b32 	%f5, %r4;
	cvt.rn.f32.s32 	%f6, %r3;
	fma.rn.f32 	%f7, %f6, 0f34000000, 0f00000000;
	add.f32 	%f8, %f5, 0fBF800000;
	fma.rn.f32 	%f9, %f8, 0fBE055027, 0f3E1039F6;
	fma.rn.f32 	%f10, %f9, %f8, 0fBDF8CDCC;
	fma.rn.f32 	%f11, %f10, %f8, 0f3E0F2955;
	fma.rn.f32 	%f12, %f11, %f8, 0fBE2AD8B9;
	fma.rn.f32 	%f13, %f12, %f8, 0f3E4CED0B;
	fma.rn.f32 	%f14, %f13, %f8, 0fBE7FFF22;
	fma.rn.f32 	%f15, %f14, %f8, 0f3EAAAA78;
	fma.rn.f32 	%f16, %f15, %f8, 0fBF000000;
	mul.f32 	%f17, %f8, %f16;
	fma.rn.f32 	%f18, %f17, %f8, %f8;
	fma.rn.f32 	%f19, %f7, 0f3F317218, %f18;
	setp.gt.u32 	%p2, %r1, 2139095039;
	fma.rn.f32 	%f20, %f4, 0f7F800000, 0f7F800000;
	selp.f32 	%f21, %f20, %f19, %p2;
	mov.f32 	%f22, 0fBF000000;
	div.rn.f32 	%f23, %f22, %f4;
	add.f32 	%f24, %f21, %f23;
	mul.f32 	%f25, %f4, %f4;
	mul.f32 	%f26, %f25, 0f41400000;
	mov.f32 	%f27, 0fBF800000;
	div.rn.f32 	%f28, %f27, %f26;
	add.f32 	%f29, %f24, %f28;
	mul.f32 	%f30, %f25, 0f42F00000;
	mul.f32 	%f31, %f25, %f30;
	rcp.rn.f32 	%f32, %f31;
	add.f32 	%f33, %f32, %f29;
	mul.f32 	%f34, %f25, 0f437C0000;
	mul.f32 	%f35, %f25, %f34;
	mul.f32 	%f36, %f25, %f35;
	div.rn.f32 	%f37, %f27, %f36;
	add.f32 	%f42, %f33, %f37;
$L__BB0_3:
	st.param.f32 	[func_retval0], %f42;
	ret;

}
	// .globl	transfer_entropy_ksg_kernel
.visible .entry transfer_entropy_ksg_kernel(
	.param .u64 .ptr .align 1 transfer_entropy_ksg_kernel_param_0,
	.param .u64 .ptr .align 1 transfer_entropy_ksg_kernel_param_1,
	.param .u64 .ptr .align 1 transfer_entropy_ksg_kernel_param_2,
	.param .u64 .ptr .align 1 transfer_entropy_ksg_kernel_param_3,
	.param .align 4 .b8 transfer_entropy_ksg_kernel_param_4[24]
)
{
	.local .align 16 .b8 	__local_depot1[272];
	.reg .b64 	%SP;
	.reg .b64 	%SPL;
	.reg .pred 	%p<147>;
	.reg .b32 	%r<467>;
	.reg .b32 	%f<590>;
	.reg .b64 	%rd<154>;

	mov.u64 	%SPL, __local_depot1;
	ld.param.f32 	%f106, [transfer_entropy_ksg_kernel_param_4+16];
	ld.param.u32 	%r212, [transfer_entropy_ksg_kernel_param_4+12];
	ld.param.u32 	%r211, [transfer_entropy_ksg_kernel_param_4+8];
	ld.param.u32 	%r210, [transfer_entropy_ksg_kernel_param_4+4];
	ld.param.u32 	%r209, [transfer_entropy_ksg_kernel_param_4];
	ld.param.u64 	%rd21, [transfer_entropy_ksg_kernel_param_0];
	ld.param.u64 	%rd22, [transfer_entropy_ksg_kernel_param_1];
	ld.param.u64 	%rd23, [transfer_entropy_ksg_kernel_param_2];
	cvta.to.global.u64 	%rd1, %rd21;
	cvta.to.global.u64 	%rd2, %rd23;
	cvta.to.global.u64 	%rd3, %rd22;
	add.u64 	%rd4, %SPL, 0;
	add.u64 	%rd5, %SPL, 128;
	add.u64 	%rd6, %SPL, 144;
	mov.u32 	%r214, %ctaid.x;
	mov.u32 	%r215, %ntid.x;
	mov.u32 	%r5, %tid.x;
	mad.lo.s32 	%r6, %r214, %r215, %r5;
	mul.lo.s32 	%r216, %r209, %r209;
	setp.ge.s32 	%p1, %r6, %r216;
	@%p1 bra 	$L__BB1_208;
	div.s32 	%r7, %r6, %r209;
	mul.lo.s32 	%r217, %r7, %r209;
	sub.s32 	%r8, %r6, %r217;
	setp.ne.s32 	%p2, %r7, %r8;
	@%p2 bra 	$L__BB1_3;
	mul.wide.s32 	%rd150, %r6, 4;
	add.s64 	%rd151, %rd3, %rd150;
	mov.b32 	%r373, 0;
	st.global.u32 	[%rd151], %r373;
	add.s64 	%rd152, %rd2, %rd150;
	mov.b32 	%r374, 1065353216;
	st.global.u32 	[%rd152], %r374;
	bra.uni 	$L__BB1_208;
$L__BB1_3:
	mul.lo.s32 	%r9, %r210, %r5;
	sub.s32 	%r10, %r210, %r212;
	setp.ge.s32 	%p3, %r211, %r10;
	mov.f32 	%f588, 0f00000000;
	mov.b32 	%r466, 0;
	@%p3 bra 	$L__BB1_205;
	shl.b32 	%r219, %r9, 2;
	mov.u32 	%r220, shared_mem;
	add.s32 	%r11, %r220, %r219;
	shl.b32 	%r12, %r211, 1;
	mul.lo.s32 	%r13, %r7, %r210;
	mul.lo.s32 	%r14, %r8, %r210;
	add.s32 	%r15, %r14, %r212;
	add.s32 	%r221, %r211, %r212;
	sub.s32 	%r466, %r210, %r221;
	{ // callseq 1, 0
	.param .b32 param0;
	st.param.f32 	[param0], 0f40800000;
	.param .b32 retval0;
	call.uni (retval0), 
	_Z7digammaf, 
	(
	param0
	);
	ld.param.f32 	%f109, [retval0];
	} // callseq 1
	{ // callseq 2, 0
	.param .b32 param0;
	st.param.f32 	[param0], 0f40A00000;
	.param .b32 retval0;
	call.uni (retval0), 
	_Z7digammaf, 
	(
	param0
	);
	ld.param.f32 	%f110, [retval0];
	} // callseq 2
	max.s32 	%r222, %r12, 0;
	add.s32 	%r17, %r211, -1;
	and.b32  	%r18, %r211, 15;
	add.s32 	%r19, %r18, -1;
	and.b32  	%r20, %r211, 7;
	add.s32 	%r21, %r20, -1;
	and.b32  	%r22, %r222, 14;
	and.b32  	%r23, %r222, 6;
	and.b32  	%r24, %r211, 3;
	add.s32 	%r25, %r24, -1;
	and.b32  	%r26, %r211, 2147483632;
	and.b32  	%r27, %r222, 2147483632;
	and.b32  	%r28, %r222, 2;
	and.b32  	%r29, %r466, 3;
	sub.s32 	%r223, %r211, %r210;
	add.s32 	%r30, %r223, %r212;
	and.b32  	%r31, %r466, -4;
	and.b32  	%r32, %r211, 2147483640;
	and.b32  	%r33, %r211, 1;
	neg.s32 	%r34, %r26;
	add.s64 	%rd7, %rd1, -28;
	mov.f32 	%f588, 0f00000000;
	mov.u32 	%r375, %r211;
$L__BB1_5:
	setp.lt.s32 	%p4, %r211, 1;
	mov.b32 	%r393, 0;
	@%p4 bra 	$L__BB1_19;
	setp.lt.u32 	%p5, %r17, 15;
	add.s32 	%r36, %r375, %r13;
	mov.b32 	%r377, 0;
	@%p5 bra 	$L__BB1_9;
	add.s64 	%rd153, %rd4, 32;
	mov.u32 	%r380, %r36;
	mov.u32 	%r381, %r34;
$L__BB1_8:
	.pragma "nounroll";
	mul.wide.s32 	%rd27, %r380, 4;
	add.s64 	%rd28, %rd7, %rd27;
	ld.global.nc.f32 	%f111, [%rd28+28];
	ld.global.nc.f32 	%f112, [%rd28+24];
	ld.global.nc.f32 	%f113, [%rd28+20];
	ld.global.nc.f32 	%f114, [%rd28+16];
	st.local.v4.f32 	[%rd153+-32], {%f111, %f112, %f113, %f114};
	ld.global.nc.f32 	%f115, [%rd28+12];
	ld.global.nc.f32 	%f116, [%rd28+8];
	ld.global.nc.f32 	%f117, [%rd28+4];
	ld.global.nc.f32 	%f118, [%rd28];
	st.local.v4.f32 	[%rd153+-16], {%f115, %f116, %f117, %f118};
	ld.global.nc.f32 	%f119, [%rd28+-4];
	ld.global.nc.f32 	%f120, [%rd28+-8];
	ld.global.nc.f32 	%f121, [%rd28+-12];
	ld.global.nc.f32 	%f122, [%rd28+-16];
	st.local.v4.f32 	[%rd153], {%f119, %f120, %f121, %f122};
	ld.global.nc.f32 	%f123, [%rd28+-20];
	ld.global.nc.f32 	%f124, [%rd28+-24];
	ld.global.nc.f32 	%f125, [%rd28+-28];
	ld.global.nc.f32 	%f126, [%rd28+-32];
	st.local.v4.f32 	[%rd153+16], {%f123, %f124, %f125, %f126};
	add.s32 	%r381, %r381, 16;
	add.s32 	%r380, %r380, -16;
	add.s64 	%rd153, %rd153, 64;
	setp.eq.s32 	%p6, %r381, 0;
	mov.u32 	%r377, %r26;
	@%p6 bra 	$L__BB1_9;
	bra.uni 	$L__BB1_8;
$L__BB1_9:
	setp.eq.s32 	%p7, %r18, 0;
	mov.u32 	%r393, %r211;
	@%p7 bra 	$L__BB1_19;
	setp.lt.u32 	%p8, %r19, 7;
	@%p8 bra 	$L__BB1_12;
	sub.s32 	%r226, %r36, %r377;
	mul.wide.s32 	%rd29, %r226, 4;
	add.s64 	%rd30, %rd1, %rd29;
	ld.global.nc.f32 	%f127, [%rd30];
	mul.wide.u32 	%rd31, %r377, 4;
	add.s64 	%rd32, %rd4, %rd31;
	st.local.f32 	[%rd32], %f127;
	ld.global.nc.f32 	%f128, [%rd30+-4];
	st.local.f32 	[%rd32+4], %f128;
	ld.global.nc.f32 	%f129, [%rd30+-8];
	st.local.f32 	[%rd32+8], %f129;
	ld.global.nc.f32 	%f130, [%rd30+-12];
	st.local.f32 	[%rd32+12], %f130;
	ld.global.nc.f32 	%f131, [%rd30+-16];
	st.local.f32 	[%rd32+16], %f131;
	ld.global.nc.f32 	%f132, [%rd30+-20];
	st.local.f32 	[%rd32+20], %f132;
	ld.global.nc.f32 	%f133, [%rd30+-24];
	st.local.f32 	[%rd32+24], %f133;
	ld.global.nc.f32 	%f134, [%rd30+-28];
	st.local.f32 	[%rd32+28], %f134;
	add.s32 	%r377, %r377, 8;
$L__BB1_12:
	setp.eq.s32 	%p9, %r20, 0;
	mov.u32 	%r393, %r211;
	@%p9 bra 	$L__BB1_19;
	setp.lt.u32 	%p10, %r21, 3;
	@%p10 bra 	$L__BB1_15;
	sub.s32 	%r227, %r36, %r377;
	mul.wide.s32 	%rd33, %r227, 4;
	add.s64 	%rd34, %rd1, %rd33;
	ld.global.nc.f32 	%f135, [%rd34];
	mul.wide.u32 	%rd35, %r377, 4;
	add.s64 	%rd36, %rd4, %rd35;
	st.local.f32 	[%rd36], %f135;
	ld.global.nc.f32 	%f136, [%rd34+-4];
	st.local.f32 	[%rd36+4], %f136;
	ld.global.nc.f32 	%f137, [%rd34+-8];
	st.local.f32 	[%rd36+8], %f137;
	ld.global.nc.f32 	%f138, [%rd34+-12];
	st.local.f32 	[%rd36+12], %f138;
	add.s32 	%r377, %r377, 4;
$L__BB1_15:
	setp.eq.s32 	%p11, %r24, 0;
	mov.u32 	%r393, %r211;
	@%p11 bra 	$L__BB1_19;
	setp.eq.s32 	%p12, %r24, 1;
	sub.s32 	%r228, %r36, %r377;
	mul.wide.s32 	%rd37, %r228, 4;
	add.s64 	%rd9, %rd1, %rd37;
	ld.global.nc.f32 	%f139, [%rd9];
	mul.wide.u32 	%rd38, %r377, 4;
	add.s64 	%rd10, %rd4, %rd38;
	st.local.f32 	[%rd10], %f139;
	mov.u32 	%r393, %r211;
	@%p12 bra 	$L__BB1_19;
	setp.eq.s32 	%p13, %r24, 2;
	ld.global.nc.f32 	%f140, [%rd9+-4];
	st.local.f32 	[%rd10+4], %f140;
	mov.u32 	%r393, %r211;
	@%p13 bra 	$L__BB1_19;
	ld.global.nc.f32 	%f141, [%rd9+-8];
	st.local.f32 	[%rd10+8], %f141;
	mov.u32 	%r393, %r211;
$L__BB1_19:
	@%p4 bra 	$L__BB1_33;
	setp.lt.u32 	%p15, %r17, 15;
	add.s32 	%r43, %r375, %r14;
	mov.b32 	%r388, 0;
	@%p15 bra 	$L__BB1_23;
	mov.b32 	%r382, 0;
$L__BB1_22:
	.pragma "nounroll";
	sub.s32 	%r232, %r43, %r382;
	mul.wide.s32 	%rd39, %r232, 4;
	add.s64 	%rd40, %rd1, %rd39;
	ld.global.nc.f32 	%f142, [%rd40];
	mul.wide.u32 	%rd41, %r393, 4;
	add.s64 	%rd42, %rd4, %rd41;
	st.local.f32 	[%rd42], %f142;
	ld.global.nc.f32 	%f143, [%rd40+-4];
	st.local.f32 	[%rd42+4], %f143;
	ld.global.nc.f32 	%f144, [%rd40+-8];
	st.local.f32 	[%rd42+8], %f144;
	ld.global.nc.f32 	%f145, [%rd40+-12];
	st.local.f32 	[%rd42+12], %f145;
	ld.global.nc.f32 	%f146, [%rd40+-16];
	st.local.f32 	[%rd42+16], %f146;
	ld.global.nc.f32 	%f147, [%rd40+-20];
	st.local.f32 	[%rd42+20], %f147;
	ld.global.nc.f32 	%f148, [%rd40+-24];
	st.local.f32 	[%rd42+24], %f148;
	ld.global.nc.f32 	%f149, [%rd40+-28];
	st.local.f32 	[%rd42+28], %f149;
	ld.global.nc.f32 	%f150, [%rd40+-32];
	st.local.f32 	[%rd42+32], %f150;
	ld.global.nc.f32 	%f151, [%rd40+-36];
	st.local.f32 	[%rd42+36], %f151;
	ld.global.nc.f32 	%f152, [%rd40+-40];
	st.local.f32 	[%rd42+40], %f152;
	ld.global.nc.f32 	%f153, [%rd40+-44];
	st.local.f32 	[%rd42+44], %f153;
	ld.global.nc.f32 	%f154, [%rd40+-48];
	st.local.f32 	[%rd42+48], %f154;
	ld.global.nc.f32 	%f155, [%rd40+-52];
	st.local.f32 	[%rd42+52], %f155;
	ld.global.nc.f32 	%f156, [%rd40+-56];
	st.local.f32 	[%rd42+56], %f156;
	ld.global.nc.f32 	%f157, [%rd40+-60];
	add.s32 	%r393, %r393, 16;
	st.local.f32 	[%rd42+60], %f157;
	add.s32 	%r382, %r382, 16;
	setp.ne.s32 	%p16, %r382, %r26;
	mov.u32 	%r388, %r26;
	@%p16 bra 	$L__BB1_22;
$L__BB1_23:
	setp.eq.s32 	%p17, %r18, 0;
	@%p17 bra 	$L__BB1_33;
	setp.lt.u32 	%p18, %r19, 7;
	@%p18 bra 	$L__BB1_26;
	sub.s32 	%r234, %r43, %r388;
	mul.wide.s32 	%rd43, %r234, 4;
	add.s64 	%rd44, %rd1, %rd43;
	ld.global.nc.f32 	%f158, [%rd44];
	mul.wide.u32 	%rd45, %r393, 4;
	add.s64 	%rd46, %rd4, %rd45;
	st.local.f32 	[%rd46], %f158;
	ld.global.nc.f32 	%f159, [%rd44+-4];
	st.local.f32 	[%rd46+4], %f159;
	ld.global.nc.f32 	%f160, [%rd44+-8];
	st.local.f32 	[%rd46+8], %f160;
	ld.global.nc.f32 	%f161, [%rd44+-12];
	st.local.f32 	[%rd46+12], %f161;
	ld.global.nc.f32 	%f162, [%rd44+-16];
	st.local.f32 	[%rd46+16], %f162;
	ld.global.nc.f32 	%f163, [%rd44+-20];
	st.local.f32 	[%rd46+20], %f163;
	ld.global.nc.f32 	%f164, [%rd44+-24];
	st.local.f32 	[%rd46+24], %f164;
	ld.global.nc.f32 	%f165, [%rd44+-28];
	st.local.f32 	[%rd46+28], %f165;
	add.s32 	%r393, %r393, 8;
	add.s32 	%r388, %r388, 8;
$L__BB1_26:
	setp.eq.s32 	%p19, %r20, 0;
	@%p19 bra 	$L__BB1_33;
	setp.lt.u32 	%p20, %r21, 3;
	mov.u32 	%r392, %r393;
	@%p20 bra 	$L__BB1_29;
	sub.s32 	%r236, %r43, %r388;
	mul.wide.s32 	%rd47, %r236, 4;
	add.s64 	%rd48, %rd1, %rd47;
	ld.global.nc.f32 	%f166, [%rd48];
	mul.wide.u32 	%rd49, %r393, 4;
	add.s64 	%rd50, %rd4, %rd49;
	st.local.f32 	[%rd50], %f166;
	ld.global.nc.f32 	%f167, [%rd48+-4];
	st.local.f32 	[%rd50+4], %f167;
	ld.global.nc.f32 	%f168, [%rd48+-8];
	st.local.f32 	[%rd50+8], %f168;
	ld.global.nc.f32 	%f169, [%rd48+-12];
	st.local.f32 	[%rd50+12], %f169;
	add.s32 	%r393, %r393, 4;
	add.s32 	%r388, %r388, 4;
	mov.u32 	%r392, %r393;
$L__BB1_29:
	setp.eq.s32 	%p21, %r24, 0;
	@%p21 bra 	$L__BB1_33;
	setp.eq.s32 	%p22, %r24, 1;
	sub.s32 	%r237, %r43, %r388;
	mul.wide.s32 	%rd51, %r237, 4;
	add.s64 	%rd13, %rd1, %rd51;
	ld.global.nc.f32 	%f170, [%rd13];
	add.s32 	%r393, %r392, 1;
	mul.wide.u32 	%rd52, %r392, 4;
	add.s64 	%rd14, %rd4, %rd52;
	st.local.f32 	[%rd14], %f170;
	@%p22 bra 	$L__BB1_33;
	setp.eq.s32 	%p23, %r24, 2;
	ld.global.nc.f32 	%f171, [%rd13+-4];
	add.s32 	%r393, %r392, 2;
	st.local.f32 	[%rd14+4], %f171;
	@%p23 bra 	$L__BB1_33;
	ld.global.nc.f32 	%f172, [%rd13+-8];
	add.s32 	%r393, %r392, 3;
	st.local.f32 	[%rd14+8], %f172;
$L__BB1_33:
	add.s32 	%r69, %r375, %r14;
	add.s32 	%r238, %r15, %r375;
	mul.wide.s32 	%rd53, %r238, 4;
	add.s64 	%rd54, %rd1, %rd53;
	ld.global.nc.f32 	%f4, [%rd54];
	mul.wide.u32 	%rd55, %r393, 4;
	add.s64 	%rd56, %rd4, %rd55;
	st.local.f32 	[%rd56], %f4;
	mov.u32 	%r394, %r211;
$L__BB1_34:
	mov.b32 	%r411, 0;
	@%p4 bra 	$L__BB1_48;
	setp.lt.u32 	%p25, %r17, 15;
	add.s32 	%r71, %r394, %r13;
	mov.b32 	%r396, 0;
	@%p25 bra 	$L__BB1_38;
	mov.b32 	%r399, 0;
$L__BB1_37:
	.pragma "nounroll";
	sub.s32 	%r242, %r71, %r399;
	mul.wide.s32 	%rd57, %r242, 4;
	add.s64 	%rd58, %rd1, %rd57;
	ld.global.nc.f32 	%f173, [%rd58];
	mul.wide.u32 	%rd59, %r399, 4;
	add.s64 	%rd60, %rd6, %rd59;
	ld.global.nc.f32 	%f174, [%rd58+-4];
	ld.global.nc.f32 	%f175, [%rd58+-8];
	ld.global.nc.f32 	%f176, [%rd58+-12];
	st.local.v4.f32 	[%rd60], {%f173, %f174, %f175, %f176};
	ld.global.nc.f32 	%f177, [%rd58+-16];
	ld.global.nc.f32 	%f178, [%rd58+-20];
	ld.global.nc.f32 	%f179, [%rd58+-24];
	ld.global.nc.f32 	%f180, [%rd58+-28];
	st.local.v4.f32 	[%rd60+16], {%f177, %f178, %f179, %f180};
	ld.global.nc.f32 	%f181, [%rd58+-32];
	ld.global.nc.f32 	%f182, [%rd58+-36];
	ld.global.nc.f32 	%f183, [%rd58+-40];
	ld.global.nc.f32 	%f184, [%rd58+-44];
	st.local.v4.f32 	[%rd60+32], {%f181, %f182, %f183, %f184};
	ld.global.nc.f32 	%f185, [%rd58+-48];
	ld.global.nc.f32 	%f186, [%rd58+-52];
	ld.global.nc.f32 	%f187, [%rd58+-56];
	ld.global.nc.f32 	%f188, [%rd58+-60];
	add.s32 	%r399, %r399, 16;
	st.local.v4.f32 	[%rd60+48], {%f185, %f186, %f187, %f188};
	setp.eq.s32 	%p26, %r399, %r26;
	mov.u32 	%r396, %r26;
	@%p26 bra 	$L__BB1_38;
	bra.uni 	$L__BB1_37;
$L__BB1_38:
	setp.eq.s32 	%p27, %r18, 0;
	mov.u32 	%r411, %r211;
	@%p27 bra 	$L__BB1_48;
	setp.lt.u32 	%p28, %r19, 7;
	@%p28 bra 	$L__BB1_41;
	sub.s32 	%r243, %r71, %r396;
	mul.wide.s32 	%rd61, %r243, 4;
	add.s64 	%rd62, %rd1, %rd61;
	ld.global.nc.f32 	%f189, [%rd62];
	mul.wide.u32 	%rd63, %r396, 4;
	add.s64 	%rd64, %rd6, %rd63;
	st.local.f32 	[%rd64], %f189;
	ld.global.nc.f32 	%f190, [%rd62+-4];
	st.local.f32 	[%rd64+4], %f190;
	ld.global.nc.f32 	%f191, [%rd62+-8];
	st.local.f32 	[%rd64+8], %f191;
	ld.global.nc.f32 	%f192, [%rd62+-12];
	st.local.f32 	[%rd64+12], %f192;
	ld.global.nc.f32 	%f193, [%rd62+-16];
	st.local.f32 	[%rd64+16], %f193;
	ld.global.nc.f32 	%f194, [%rd62+-20];
	st.local.f32 	[%rd64+20], %f194;
	ld.global.nc.f32 	%f195, [%rd62+-24];
	st.local.f32 	[%rd64+24], %f195;
	ld.global.nc.f32 	%f196, [%rd62+-28];
	st.local.f32 	[%rd64+28], %f196;
	add.s32 	%r396, %r396, 8;
$L__BB1_41:
	setp.eq.s32 	%p29, %r20, 0;
	mov.u32 	%r411, %r211;
	@%p29 bra 	$L__BB1_48;
	setp.lt.u32 	%p30, %r21, 3;
	@%p30 bra 	$L__BB1_44;
	sub.s32 	%r244, %r71, %r396;
	mul.wide.s32 	%rd65, %r244, 4;
	add.s64 	%rd66, %rd1, %rd65;
	ld.global.nc.f32 	%f197, [%rd66];
	mul.wide.u32 	%rd67, %r396, 4;
	add.s64 	%rd68, %rd6, %rd67;
	st.local.f32 	[%rd68], %f197;
	ld.global.nc.f32 	%f198, [%rd66+-4];
	st.local.f32 	[%rd68+4], %f198;
	ld.global.nc.f32 	%f199, [%rd66+-8];
	st.local.f32 	[%rd68+8], %f199;
	ld.global.nc.f32 	%f200, [%rd66+-12];
	st.local.f32 	[%rd68+12], %f200;
	add.s32 	%r396, %r396, 4;
$L__BB1_44:
	setp.eq.s32 	%p31, %r24, 0;
	mov.u32 	%r411, %r211;
	@%p31 bra 	$L__BB1_48;
	setp.eq.s32 	%p32, %r24, 1;
	sub.s32 	%r245, %r71, %r396;
	mul.wide.s32 	%rd69, %r245, 4;
	add.s64 	%rd15, %rd1, %rd69;
	ld.global.nc.f32 	%f201, [%rd15];
	mul.wide.u32 	%rd70, %r396, 4;
	add.s64 	%rd16, %rd6, %rd70;
	st.local.f32 	[%rd16], %f201;
	mov.u32 	%r411, %r211;
	@%p32 bra 	$L__BB1_48;
	setp.eq.s32 	%p33, %r24, 2;
	ld.global.nc.f32 	%f202, [%rd15+-4];
	st.local.f32 	[%rd16+4], %f202;
	mov.u32 	%r411, %r211;
	@%p33 bra 	$L__BB1_48;
	ld.global.nc.f32 	%f203, [%rd15+-8];
	st.local.f32 	[%rd16+8], %f203;
	mov.u32 	%r411, %r211;
$L__BB1_48:
	@%p4 bra 	$L__BB1_62;
	setp.lt.u32 	%p35, %r17, 15;
	add.s32 	%r78, %r394, %r14;
	mov.b32 	%r406, 0;
	@%p35 bra 	$L__BB1_52;
	mov.b32 	%r400, 0;
$L__BB1_51:
	.pragma "nounroll";
	sub.s32 	%r249, %r78, %r400;
	mul.wide.s32 	%rd71, %r249, 4;
	add.s64 	%rd72, %rd1, %rd71;
	ld.global.nc.f32 	%f204, [%rd72];
	mul.wide.u32 	%rd73, %r411, 4;
	add.s64 	%rd74, %rd6, %rd73;
	st.local.f32 	[%rd74], %f204;
	ld.global.nc.f32 	%f205, [%rd72+-4];
	st.local.f32 	[%rd74+4], %f205;
	ld.global.nc.f32 	%f206, [%rd72+-8];
	st.local.f32 	[%rd74+8], %f206;
	ld.global.nc.f32 	%f207, [%rd72+-12];
	st.local.f32 	[%rd74+12], %f207;
	ld.global.nc.f32 	%f208, [%rd72+-16];
	st.local.f32 	[%rd74+16], %f208;
	ld.global.nc.f32 	%f209, [%rd72+-20];
	st.local.f32 	[%rd74+20], %f209;
	ld.global.nc.f32 	%f210, [%rd72+-24];
	st.local.f32 	[%rd74+24], %f210;
	ld.global.nc.f32 	%f211, [%rd72+-28];
	st.local.f32 	[%rd74+28], %f211;
	ld.global.nc.f32 	%f212, [%rd72+-32];
	st.local.f32 	[%rd74+32], %f212;
	ld.global.nc.f32 	%f213, [%rd72+-36];
	st.local.f32 	[%rd74+36], %f213;
	ld.global.nc.f32 	%f214, [%rd72+-40];
	st.local.f32 	[%rd74+40], %f214;
	ld.global.nc.f32 	%f215, [%rd72+-44];
	st.local.f32 	[%rd74+44], %f215;
	ld.global.nc.f32 	%f216, [%rd72+-48];
	st.local.f32 	[%rd74+48], %f216;
	ld.global.nc.f32 	%f217, [%rd72+-52];
	st.local.f32 	[%rd74+52], %f217;
	ld.global.nc.f32 	%f218, [%rd72+-56];
	st.local.f32 	[%rd74+56], %f218;
	ld.global.nc.f32 	%f219, [%rd72+-60];
	add.s32 	%r411, %r411, 16;
	st.local.f32 	[%rd74+60], %f219;
	add.s32 	%r400, %r400, 16;
	setp.ne.s32 	%p36, %r400, %r26;
	mov.u32 	%r406, %r26;
	@%p36 bra 	$L__BB1_51;
$L__BB1_52:
	setp.eq.s32 	%p37, %r18, 0;
	@%p37 bra 	$L__BB1_62;
	setp.lt.u32 	%p38, %r19, 7;
	@%p38 bra 	$L__BB1_55;
	sub.s32 	%r251, %r78, %r406;
	mul.wide.s32 	%rd75, %r251, 4;
	add.s64 	%rd76, %rd1, %rd75;
	ld.global.nc.f32 	%f220, [%rd76];
	mul.wide.u32 	%rd77, %r411, 4;
	add.s64 	%rd78, %rd6, %rd77;
	st.local.f32 	[%rd78], %f220;
	ld.global.nc.f32 	%f221, [%rd76+-4];
	st.local.f32 	[%rd78+4], %f221;
	ld.global.nc.f32 	%f222, [%rd76+-8];
	st.local.f32 	[%rd78+8], %f222;
	ld.global.nc.f32 	%f223, [%rd76+-12];
	st.local.f32 	[%rd78+12], %f223;
	ld.global.nc.f32 	%f224, [%rd76+-16];
	st.local.f32 	[%rd78+16], %f224;
	ld.global.nc.f32 	%f225, [%rd76+-20];
	st.local.f32 	[%rd78+20], %f225;
	ld.global.nc.f32 	%f226, [%rd76+-24];
	st.local.f32 	[%rd78+24], %f226;
	ld.global.nc.f32 	%f227, [%rd76+-28];
	st.local.f32 	[%rd78+28], %f227;
	add.s32 	%r411, %r411, 8;
	add.s32 	%r406, %r406, 8;
$L__BB1_55:
	setp.eq.s32 	%p39, %r20, 0;
	@%p39 bra 	$L__BB1_62;
	setp.lt.u32 	%p40, %r21, 3;
	mov.u32 	%r410, %r411;
	@%p40 bra 	$L__BB1_58;
	sub.s32 	%r253, %r78, %r406;
	mul.wide.s32 	%rd79, %r253, 4;
	add.s64 	%rd80, %rd1, %rd79;
	ld.global.nc.f32 	%f228, [%rd80];
	mul.wide.u32 	%rd81, %r411, 4;
	add.s64 	%rd82, %rd6, %rd81;
	st.local.f32 	[%rd82], %f228;
	ld.global.nc.f32 	%f229, [%rd80+-4];
	st.local.f32 	[%rd82+4], %f229;
	ld.global.nc.f32 	%f230, [%rd80+-8];
	st.local.f32 	[%rd82+8], %f230;
	ld.global.nc.f32 	%f231, [%rd80+-12];
	st.local.f32 	[%rd82+12], %f231;
	add.s32 	%r411, %r411, 4;
	add.s32 	%r406, %r406, 4;
	mov.u32 	%r410, %r411;
$L__BB1_58:
	setp.eq.s32 	%p41, %r24, 0;
	@%p41 bra 	$L__BB1_62;
	setp.eq.s32 	%p42, %r24, 1;
	sub.s32 	%r254, %r78, %r406;
	mul.wide.s32 	%rd83, %r254, 4;
	add.s64 	%rd17, %rd1, %rd83;
	ld.global.nc.f32 	%f232, [%rd17];
	add.s32 	%r411, %r410, 1;
	mul.wide.u32 	%rd84, %r410, 4;
	add.s64 	%rd18, %rd6, %rd84;
	st.local.f32 	[%rd18], %f232;
	@%p42 bra 	$L__BB1_62;
	setp.eq.s32 	%p43, %r24, 2;
	ld.global.nc.f32 	%f233, [%rd17+-4];
	add.s32 	%r411, %r410, 2;
	st.local.f32 	[%rd18+4], %f233;
	@%p43 bra 	$L__BB1_62;
	ld.global.nc.f32 	%f234, [%rd17+-8];
	add.s32 	%r411, %r410, 3;
	st.local.f32 	[%rd18+8], %f234;
$L__BB1_62:
	setp.lt.s32 	%p44, %r211, 0;
	add.s32 	%r255, %r15, %r394;
	mul.wide.s32 	%rd85, %r255, 4;
	add.s64 	%rd86, %rd1, %rd85;
	ld.global.nc.f32 	%f236, [%rd86];
	mul.wide.u32 	%rd87, %r411, 4;
	add.s64 	%rd88, %rd6, %rd87;
	st.local.f32 	[%rd88], %f236;
	mov.f32 	%f540, 0f2EDBE6FF;
	@%p44 bra 	$L__BB1_73;
	setp.lt.s32 	%p45, %r12, 15;
	mov.f32 	%f536, 0f00000000;
	mov.b32 	%r414, 0;
	@%p45 bra 	$L__BB1_66;
	mov.f32 	%f536, 0f00000000;
	mov.b32 	%r412, 0;
$L__BB1_65:
	.pragma "nounroll";
	mul.wide.u32 	%rd89, %r412, 4;
	add.s64 	%rd90, %rd4, %rd89;
	ld.local.v4.f32 	{%f239, %f240, %f241, %f242}, [%rd90];
	add.s64 	%rd91, %rd6, %rd89;
	ld.local.v4.f32 	{%f243, %f244, %f245, %f246}, [%rd91];
	sub.f32 	%f247, %f239, %f243;
	fma.rn.f32 	%f248, %f247, %f247, %f536;
	sub.f32 	%f249, %f240, %f244;
	fma.rn.f32 	%f250, %f249, %f249, %f248;
	sub.f32 	%f251, %f241, %f245;
	fma.rn.f32 	%f252, %f251, %f251, %f250;
	sub.f32 	%f253, %f242, %f246;
	fma.rn.f32 	%f254, %f253, %f253, %f252;
	ld.local.v4.f32 	{%f255, %f256, %f257, %f258}, [%rd90+16];
	ld.local.v4.f32 	{%f259, %f260, %f261, %f262}, [%rd91+16];
	sub.f32 	%f263, %f255, %f259;
	fma.rn.f32 	%f264, %f263, %f263, %f254;
	sub.f32 	%f265, %f256, %f260;
	fma.rn.f32 	%f266, %f265, %f265, %f264;
	sub.f32 	%f267, %f257, %f261;
	fma.rn.f32 	%f268, %f267, %f267, %f266;
	sub.f32 	%f269, %f258, %f262;
	fma.rn.f32 	%f270, %f269, %f269, %f268;
	ld.local.v4.f32 	{%f271, %f272, %f273, %f274}, [%rd90+32];
	ld.local.v4.f32 	{%f275, %f276, %f277, %f278}, [%rd91+32];
	sub.f32 	%f279, %f271, %f275;
	fma.rn.f32 	%f280, %f279, %f279, %f270;
	sub.f32 	%f281, %f272, %f276;
	fma.rn.f32 	%f282, %f281, %f281, %f280;
	sub.f32 	%f283, %f273, %f277;
	fma.rn.f32 	%f284, %f283, %f283, %f282;
	sub.f32 	%f285, %f274, %f278;
	fma.rn.f32 	%f286, %f285, %f285, %f284;
	ld.local.v4.f32 	{%f287, %f288, %f289, %f290}, [%rd90+48];
	ld.local.v4.f32 	{%f291, %f292, %f293, %f294}, [%rd91+48];
	sub.f32 	%f295, %f287, %f291;
	fma.rn.f32 	%f296, %f295, %f295, %f286;
	sub.f32 	%f297, %f288, %f292;
	fma.rn.f32 	%f298, %f297, %f297, %f296;
	sub.f32 	%f299, %f289, %f293;
	fma.rn.f32 	%f300, %f299, %f299, %f298;
	sub.f32 	%f301, %f290, %f294;
	fma.rn.f32 	%f536, %f301, %f301, %f300;
	add.s32 	%r412, %r412, 16;
	setp.ne.s32 	%p46, %r412, %r27;
	mov.u32 	%r414, %r27;
	@%p46 bra 	$L__BB1_65;
$L__BB1_66:
	setp.lt.u32 	%p47, %r22, 7;
	@%p47 bra 	$L__BB1_68;
	mul.wide.u32 	%rd92, %r414, 4;
	add.s64 	%rd93, %rd4, %rd92;
	ld.local.f32 	%f302, [%rd93];
	add.s64 	%rd94, %rd6, %rd92;
	ld.local.f32 	%f303, [%rd94];
	sub.f32 	%f304, %f302, %f303;
	fma.rn.f32 	%f305, %f304, %f304, %f536;
	ld.local.f32 	%f306, [%rd93+4];
	ld.local.f32 	%f307, [%rd94+4];
	sub.f32 	%f308, %f306, %f307;
	fma.rn.f32 	%f309, %f308, %f308, %f305;
	ld.local.f32 	%f310, [%rd93+8];
	ld.local.f32 	%f311, [%rd94+8];
	sub.f32 	%f312, %f310, %f311;
	fma.rn.f32 	%f313, %f312, %f312, %f309;
	ld.local.f32 	%f314, [%rd93+12];
	ld.local.f32 	%f315, [%rd94+12];
	sub.f32 	%f316, %f314, %f315;
	fma.rn.f32 	%f317, %f316, %f316, %f313;
	ld.local.f32 	%f318, [%rd93+16];
	ld.local.f32 	%f319, [%rd94+16];
	sub.f32 	%f320, %f318, %f319;
	fma.rn.f32 	%f321, %f320, %f320, %f317;
	ld.local.f32 	%f322, [%rd93+20];
	ld.local.f32 	%f323, [%rd94+20];
	sub.f32 	%f324, %f322, %f323;
	fma.rn.f32 	%f325, %f324, %f324, %f321;
	ld.local.f32 	%f326, [%rd93+24];
	ld.local.f32 	%f327, [%rd94+24];
	sub.f32 	%f328, %f326, %f327;
	fma.rn.f32 	%f329, %f328, %f328, %f325;
	ld.local.f32 	%f330, [%rd93+28];
	ld.local.f32 	%f331, [%rd94+28];
	sub.f32 	%f332, %f330, %f331;
	fma.rn.f32 	%f536, %f332, %f332, %f329;
	add.s32 	%r414, %r414, 8;
$L__BB1_68:
	setp.lt.u32 	%p48, %r23, 3;
	@%p48 bra 	$L__BB1_70;
	mul.wide.u32 	%rd95, %r414, 4;
	add.s64 	%rd96, %rd4, %rd95;
	ld.local.f32 	%f333, [%rd96];
	add.s64 	%rd97, %rd6, %rd95;
	ld.local.f32 	%f334, [%rd97];
	sub.f32 	%f335, %f333, %f334;
	fma.rn.f32 	%f336, %f335, %f335, %f536;
	ld.local.f32 	%f337, [%rd96+4];
	ld.local.f32 	%f338, [%rd97+4];
	sub.f32 	%f339, %f337, %f338;
	fma.rn.f32 	%f340, %f339, %f339, %f336;
	ld.local.f32 	%f341, [%rd96+8];
	ld.local.f32 	%f342, [%rd97+8];
	sub.f32 	%f343, %f341, %f342;
	fma.rn.f32 	%f344, %f343, %f343, %f340;
	ld.local.f32 	%f345, [%rd96+12];
	ld.local.f32 	%f346, [%rd97+12];
	sub.f32 	%f347, %f345, %f346;
	fma.rn.f32 	%f536, %f347, %f347, %f344;
	add.s32 	%r414, %r414, 4;
$L__BB1_70:
	setp.eq.s32 	%p49, %r28, 0;
	mul.wide.u32 	%rd98, %r414, 4;
	add.s64 	%rd19, %rd4, %rd98;
	ld.local.f32 	%f348, [%rd19];
	add.s64 	%rd20, %rd6, %rd98;
	ld.local.f32 	%f349, [%rd20];
	sub.f32 	%f350, %f348, %f349;
	fma.rn.f32 	%f539, %f350, %f350, %f536;
	@%p49 bra 	$L__BB1_72;
	ld.local.f32 	%f351, [%rd19+4];
	ld.local.f32 	%f352, [%rd20+4];
	sub.f32 	%f353, %f351, %f352;
	fma.rn.f32 	%f354, %f353, %f353, %f539;
	ld.local.f32 	%f355, [%rd19+8];
	ld.local.f32 	%f356, [%rd20+8];
	sub.f32 	%f357, %f355, %f356;
	fma.rn.f32 	%f539, %f357, %f357, %f354;
$L__BB1_72:
	add.f32 	%f540, %f539, 0f2EDBE6FF;
$L__BB1_73:
	sqrt.rn.f32 	%f358, %f540;
	shl.b32 	%r258, %r394, 2;
	add.s32 	%r259, %r11, %r258;
	st.shared.f32 	[%r259], %f358;
	add.s32 	%r394, %r394, 1;
	setp.lt.s32 	%p50, %r394, %r10;
	@%p50 bra 	$L__BB1_34;
	setp.lt.s32 	%p51, %r466, 1;
	mov.b32 	%r440, -1;
	st.local.v4.u32 	[%rd5], {%r440, %r440, %r440, %r440};
	@%p51 bra 	$L__BB1_167;
	setp.gt.u32 	%p52, %r30, -4;
	mov.f32 	%f558, 0f7F7FFFFF;
	mov.b32 	%r417, 0;
	mov.b32 	%r440, -1;
	mov.u32 	%r441, %r417;
	@%p52 bra 	$L__BB1_134;
	mov.f32 	%f558, 0f7F7FFFFF;
	mov.b32 	%r430, 0;
	mov.b32 	%r440, -1;
	mov.u32 	%r441, %r430;
$L__BB1_77:
	setp.eq.s32 	%p53, %r430, %r375;
	shl.b32 	%r265, %r430, 2;
	add.s32 	%r138, %r11, %r265;
	@%p53 bra 	$L__BB1_91;
	ld.shared.f32 	%f361, [%r138];
	setp.geu.f32 	%p54, %f361, %f558;
	mov.f32 	%f530, 0f00000000;
	@%p54 bra 	$L__BB1_91;
	mul.wide.u32 	%rd99, %r441, 4;
	add.s64 	%rd100, %rd5, %rd99;
	st.local.u32 	[%rd100], %r430;
	ld.local.u32 	%r440, [%rd5];
	setp.lt.s32 	%p55, %r440, 0;
	mov.f32 	%f558, %f530;
	@%p55 bra 	$L__BB1_82;
	shl.b32 	%r266, %r440, 2;
	add.s32 	%r267, %r11, %r266;
	ld.shared.f32 	%f35, [%r267];
	setp.leu.f32 	%p56, %f35, 0f00000000;
	@%p56 bra 	$L__BB1_82;
	mov.b32 	%r441, 0;
	mov.f32 	%f558, %f35;
$L__BB1_82:
	ld.local.u32 	%r141, [%rd5+4];
	setp.lt.s32 	%p57, %r141, 0;
	@%p57 bra 	$L__BB1_85;
	shl.b32 	%r269, %r141, 2;
	add.s32 	%r270, %r11, %r269;
	ld.shared.f32 	%f37, [%r270];
	setp.leu.f32 	%p58, %f37, %f558;
	@%p58 bra 	$L__BB1_85;
	mov.b32 	%r441, 1;
	mov.f32 	%f558, %f37;
$L__BB1_85:
	ld.local.u32 	%r143, [%rd5+8];
	setp.lt.s32 	%p59, %r143, 0;
	@%p59 bra 	$L__BB1_88;
	shl.b32 	%r272, %r143, 2;
	add.s32 	%r273, %r11, %r272;
	ld.shared.f32 	%f39, [%r273];
	setp.leu.f32 	%p60, %f39, %f558;
	@%p60 bra 	$L__BB1_88;
	mov.b32 	%r441, 2;
	mov.f32 	%f558, %f39;
$L__BB1_88:
	ld.local.u32 	%r145, [%rd5+12];
	setp.lt.s32 	%p61, %r145, 0;
	@%p61 bra 	$L__BB1_91;
	shl.b32 	%r275, %r145, 2;
	add.s32 	%r276, %r11, %r275;
	ld.shared.f32 	%f41, [%r276];
	setp.leu.f32 	%p62, %f41, %f558;
	@%p62 bra 	$L__BB1_91;
	mov.b32 	%r441, 3;
	mov.f32 	%f558, %f41;
$L__BB1_91:
	add.s32 	%r148, %r430, 1;
	setp.eq.s32 	%p63, %r148, %r375;
	@%p63 bra 	$L__BB1_105;
	ld.shared.f32 	%f364, [%r138+4];
	setp.geu.f32 	%p64, %f364, %f558;
	mov.f32 	%f531, 0f00000000;
	@%p64 bra 	$L__BB1_105;
	mul.wide.u32 	%rd101, %r441, 4;
	add.s64 	%rd102, %rd5, %rd101;
	st.local.u32 	[%rd102], %r148;
	ld.local.u32 	%r440, [%rd5];
	setp.lt.s32 	%p65, %r440, 0;
	mov.f32 	%f558, %f531;
	@%p65 bra 	$L__BB1_96;
	shl.b32 	%r278, %r440, 2;
	add.s32 	%r279, %r11, %r278;
	ld.shared.f32 	%f43, [%r279];
	setp.leu.f32 	%p66, %f43, 0f00000000;
	@%p66 bra 	$L__BB1_96;
	mov.b32 	%r441, 0;
	mov.f32 	%f558, %f43;
$L__BB1_96:
	ld.local.u32 	%r151, [%rd5+4];
	setp.lt.s32 	%p67, %r151, 0;
	@%p67 bra 	$L__BB1_99;
	shl.b32 	%r281, %r151, 2;
	add.s32 	%r282, %r11, %r281;
	ld.shared.f32 	%f45, [%r282];
	setp.leu.f32 	%p68, %f45, %f558;
	@%p68 bra 	$L__BB1_99;
	mov.b32 	%r441, 1;
	mov.f32 	%f558, %f45;
$L__BB1_99:
	ld.local.u32 	%r153, [%rd5+8];
	setp.lt.s32 	%p69, %r153, 0;
	@%p69 bra 	$L__BB1_102;
	shl.b32 	%r284, %r153, 2;
	add.s32 	%r285, %r11, %r284;
	ld.shared.f32 	%f47, [%r285];
	setp.leu.f32 	%p70, %f47, %f558;
	@%p70 bra 	$L__BB1_102;
	mov.b32 	%r441, 2;
	mov.f32 	%f558, %f47;
$L__BB1_102:
	ld.local.u32 	%r155, [%rd5+12];
	setp.lt.s32 	%p71, %r155, 0;
	@%p71 bra 	$L__BB1_105;
	shl.b32 	%r287, %r155, 2;
	add.s32 	%r288, %r11, %r287;
	ld.shared.f32 	%f49, [%r288];
	setp.leu.f32 	%p72, %f49, %f558;
	@%p72 bra 	$L__BB1_105;
	mov.b32 	%r441, 3;
	mov.f32 	%f558, %f49;
$L__BB1_105:
	add.s32 	%r158, %r430, 2;
	setp.eq.s32 	%p73, %r158, %r375;
	@%p73 bra 	$L__BB1_119;
	ld.shared.f32 	%f367, [%r138+8];
	setp.geu.f32 	%p74, %f367, %f558;
	mov.f32 	%f532, 0f00000000;
	@%p74 bra 	$L__BB1_119;
	mul.wide.u32 	%rd103, %r441, 4;
	add.s64 	%rd104, %rd5, %rd103;
	st.local.u32 	[%rd104], %r158;
	ld.local.u32 	%r440, [%rd5];
	setp.lt.s32 	%p75, %r440, 0;
	mov.f32 	%f558, %f532;
	@%p75 bra 	$L__BB1_110;
	shl.b32 	%r290, %r440, 2;
	add.s32 	%r291, %r11, %r290;
	ld.shared.f32 	%f51, [%r291];
	setp.leu.f32 	%p76, %f51, 0f00000000;
	@%p76 bra 	$L__BB1_110;
	mov.b32 	%r441, 0;
	mov.f32 	%f558, %f51;
$L__BB1_110:
	ld.local.u32 	%r161, [%rd5+4];
	setp.lt.s32 	%p77, %r161, 0;
	@%p77 bra 	$L__BB1_113;
	shl.b32 	%r293, %r161, 2;
	add.s32 	%r294, %r11, %r293;
	ld.shared.f32 	%f53, [%r294];
	setp.leu.f32 	%p78, %f53, %f558;
	@%p78 bra 	$L__BB1_113;
	mov.b32 	%r441, 1;
	mov.f32 	%f558, %f53;
$L__BB1_113:
	ld.local.u32 	%r163, [%rd5+8];
	setp.lt.s32 	%p79, %r163, 0;
	@%p79 bra 	$L__BB1_116;
	shl.b32 	%r296, %r163, 2;
	add.s32 	%r297, %r11, %r296;
	ld.shared.f32 	%f55, [%r297];
	setp.leu.f32 	%p80, %f55, %f558;
	@%p80 bra 	$L__BB1_116;
	mov.b32 	%r441, 2;
	mov.f32 	%f558, %f55;
$L__BB1_116:
	ld.local.u32 	%r165, [%rd5+12];
	setp.lt.s32 	%p81, %r165, 0;
	@%p81 bra 	$L__BB1_119;
	shl.b32 	%r299, %r165, 2;
	add.s32 	%r300, %r11, %r299;
	ld.shared.f32 	%f57, [%r300];
	setp.leu.f32 	%p82, %f57, %f558;
	@%p82 bra 	$L__BB1_119;
	mov.b32 	%r441, 3;
	mov.f32 	%f558, %f57;
$L__BB1_119:
	add.s32 	%r168, %r430, 3;
	setp.eq.s32 	%p83, %r168, %r375;
	@%p83 bra 	$L__BB1_133;
	ld.shared.f32 	%f370, [%r138+12];
	setp.geu.f32 	%p84, %f370, %f558;
	mov.f32 	%f533, 0f00000000;
	@%p84 bra 	$L__BB1_133;
	mul.wide.u32 	%rd105, %r441, 4;
	add.s64 	%rd106, %rd5, %rd105;
	st.local.u32 	[%rd106], %r168;
	ld.local.u32 	%r440, [%rd5];
	setp.lt.s32 	%p85, %r440, 0;
	mov.f32 	%f558, %f533;
	@%p85 bra 	$L__BB1_124;
	shl.b32 	%r302, %r440, 2;
	add.s32 	%r303, %r11, %r302;
	ld.shared.f32 	%f59, [%r303];
	setp.leu.f32 	%p86, %f59, 0f00000000;
	@%p86 bra 	$L__BB1_124;
	mov.b32 	%r441, 0;
	mov.f32 	%f558, %f59;
$L__BB1_124:
	ld.local.u32 	%r171, [%rd5+4];
	setp.lt.s32 	%p87, %r171, 0;
	@%p87 bra 	$L__BB1_127;
	shl.b32 	%r305, %r171, 2;
	add.s32 	%r306, %r11, %r305;
	ld.shared.f32 	%f61, [%r306];
	setp.leu.f32 	%p88, %f61, %f558;
	@%p88 bra 	$L__BB1_127;
	mov.b32 	%r441, 1;
	mov.f32 	%f558, %f61;
$L__BB1_127:
	ld.local.u32 	%r173, [%rd5+8];
	setp.lt.s32 	%p89, %r173, 0;
	@%p89 bra 	$L__BB1_130;
	shl.b32 	%r308, %r173, 2;
	add.s32 	%r309, %r11, %r308;
	ld.shared.f32 	%f63, [%r309];
	setp.leu.f32 	%p90, %f63, %f558;
	@%p90 bra 	$L__BB1_130;
	mov.b32 	%r441, 2;
	mov.f32 	%f558, %f63;
$L__BB1_130:
	ld.local.u32 	%r175, [%rd5+12];
	setp.lt.s32 	%p91, %r175, 0;
	@%p91 bra 	$L__BB1_133;
	shl.b32 	%r311, %r175, 2;
	add.s32 	%r312, %r11, %r311;
	ld.shared.f32 	%f65, [%r312];
	setp.leu.f32 	%p92, %f65, %f558;
	@%p92 bra 	$L__BB1_133;
	mov.b32 	%r441, 3;
	mov.f32 	%f558, %f65;
$L__BB1_133:
	add.s32 	%r430, %r430, 4;
	setp.eq.s32 	%p93, %r430, %r31;
	mov.u32 	%r417, %r31;
	@%p93 bra 	$L__BB1_134;
	bra.uni 	$L__BB1_77;
$L__BB1_134:
	setp.eq.s32 	%p94, %r29, 0;
	@%p94 bra 	$L__BB1_167;
	setp.eq.s32 	%p95, %r417, %r375;
	shl.b32 	%r314, %r417, 2;
	add.s32 	%r113, %r11, %r314;
	@%p95 bra 	$L__BB1_149;
	ld.shared.f32 	%f373, [%r113];
	setp.geu.f32 	%p96, %f373, %f558;
	mov.f32 	%f528, 0f00000000;
	@%p96 bra 	$L__BB1_149;
	mul.wide.u32 	%rd107, %r441, 4;
	add.s64 	%rd108, %rd5, %rd107;
	st.local.u32 	[%rd108], %r417;
	ld.local.u32 	%r440, [%rd5];
	setp.lt.s32 	%p97, %r440, 0;
	mov.f32 	%f558, %f528;
	@%p97 bra 	$L__BB1_140;
	shl.b32 	%r315, %r440, 2;
	add.s32 	%r316, %r11, %r315;
	ld.shared.f32 	%f18, [%r316];
	setp.leu.f32 	%p98, %f18, 0f00000000;
	@%p98 bra 	$L__BB1_140;
	mov.b32 	%r441, 0;
	mov.f32 	%f558, %f18;
$L__BB1_140:
	ld.local.u32 	%r116, [%rd5+4];
	setp.lt.s32 	%p99, %r116, 0;
	@%p99 bra 	$L__BB1_143;
	shl.b32 	%r318, %r116, 2;
	add.s32 	%r319, %r11, %r318;
	ld.shared.f32 	%f20, [%r319];
	setp.leu.f32 	%p100, %f20, %f558;
	@%p100 bra 	$L__BB1_143;
	mov.b32 	%r441, 1;
	mov.f32 	%f558, %f20;
$L__BB1_143:
	ld.local.u32 	%r118, [%rd5+8];
	setp.lt.s32 	%p101, %r118, 0;
	@%p101 bra 	$L__BB1_146;
	shl.b32 	%r321, %r118, 2;
	add.s32 	%r322, %r11, %r321;
	ld.shared.f32 	%f22, [%r322];
	setp.leu.f32 	%p102, %f22, %f558;
	@%p102 bra 	$L__BB1_146;
	mov.b32 	%r441, 2;
	mov.f32 	%f558, %f22;
$L__BB1_146:
	ld.local.u32 	%r120, [%rd5+12];
	setp.lt.s32 	%p103, %r120, 0;
	@%p103 bra 	$L__BB1_149;
	shl.b32 	%r324, %r120, 2;
	add.s32 	%r325, %r11, %r324;
	ld.shared.f32 	%f24, [%r325];
	setp.leu.f32 	%p104, %f24, %f558;
	@%p104 bra 	$L__BB1_149;
	mov.b32 	%r441, 3;
	mov.f32 	%f558, %f24;
$L__BB1_149:
	setp.eq.s32 	%p105, %r29, 1;
	add.s32 	%r123, %r417, 1;
	@%p105 bra 	$L__BB1_167;
	setp.eq.s32 	%p106, %r123, %r375;
	@%p106 bra 	$L__BB1_164;
	ld.shared.f32 	%f376, [%r113+4];
	setp.geu.f32 	%p107, %f376, %f558;
	mov.f32 	%f529, 0f00000000;
	@%p107 bra 	$L__BB1_164;
	mul.wide.u32 	%rd109, %r441, 4;
	add.s64 	%rd110, %rd5, %rd109;
	st.local.u32 	[%rd110], %r123;
	ld.local.u32 	%r440, [%rd5];
	setp.lt.s32 	%p108, %r440, 0;
	mov.f32 	%f558, %f529;
	@%p108 bra 	$L__BB1_155;
	shl.b32 	%r327, %r440, 2;
	add.s32 	%r328, %r11, %r327;
	ld.shared.f32 	%f26, [%r328];
	setp.leu.f32 	%p109, %f26, 0f00000000;
	@%p109 bra 	$L__BB1_155;
	mov.b32 	%r441, 0;
	mov.f32 	%f558, %f26;
$L__BB1_155:
	ld.local.u32 	%r126, [%rd5+4];
	setp.lt.s32 	%p110, %r126, 0;
	@%p110 bra 	$L__BB1_158;
	shl.b32 	%r330, %r126, 2;
	add.s32 	%r331, %r11, %r330;
	ld.shared.f32 	%f28, [%r331];
	setp.leu.f32 	%p111, %f28, %f558;
	@%p111 bra 	$L__BB1_158;
	mov.b32 	%r441, 1;
	mov.f32 	%f558, %f28;
$L__BB1_158:
	ld.local.u32 	%r128, [%rd5+8];
	setp.lt.s32 	%p112, %r128, 0;
	@%p112 bra 	$L__BB1_161;
	shl.b32 	%r333, %r128, 2;
	add.s32 	%r334, %r11, %r333;
	ld.shared.f32 	%f30, [%r334];
	setp.leu.f32 	%p113, %f30, %f558;
	@%p113 bra 	$L__BB1_161;
	mov.b32 	%r441, 2;
	mov.f32 	%f558, %f30;
$L__BB1_161:
	ld.local.u32 	%r130, [%rd5+12];
	setp.lt.s32 	%p114, %r130, 0;
	@%p114 bra 	$L__BB1_164;
	shl.b32 	%r336, %r130, 2;
	add.s32 	%r337, %r11, %r336;
	ld.shared.f32 	%f32, [%r337];
	setp.leu.f32 	%p115, %f32, %f558;
	@%p115 bra 	$L__BB1_164;
	mov.b32 	%r441, 3;
	mov.f32 	%f558, %f32;
$L__BB1_164:
	setp.eq.s32 	%p116, %r29, 2;
	add.s32 	%r133, %r417, 2;
	setp.eq.s32 	%p117, %r133, %r375;
	or.pred  	%p118, %p116, %p117;
	@%p118 bra 	$L__BB1_167;
	ld.shared.f32 	%f379, [%r113+8];
	setp.geu.f32 	%p119, %f379, %f558;
	@%p119 bra 	$L__BB1_167;
	mul.wide.u32 	%rd111, %r441, 4;
	add.s64 	%rd112, %rd5, %rd111;
	st.local.u32 	[%rd112], %r133;
	ld.local.u32 	%r440, [%rd5];
$L__BB1_167:
	setp.lt.s32 	%p120, %r440, 0;
	mov.f32 	%f568, 0f00000000;
	@%p120 bra 	$L__BB1_169;
	shl.b32 	%r339, %r440, 2;
	add.s32 	%r340, %r11, %r339;
	ld.shared.f32 	%f381, [%r340];
	max.f32 	%f568, %f381, 0f00000000;
$L__BB1_169:
	ld.local.u32 	%r180, [%rd5+4];
	setp.lt.s32 	%p121, %r180, 0;
	@%p121 bra 	$L__BB1_171;
	shl.b32 	%r341, %r180, 2;
	add.s32 	%r342, %r11, %r341;
	ld.shared.f32 	%f382, [%r342];
	max.f32 	%f568, %f568, %f382;
$L__BB1_171:
	ld.local.u32 	%r181, [%rd5+8];
	setp.lt.s32 	%p122, %r181, 0;
	@%p122 bra 	$L__BB1_173;
	shl.b32 	%r343, %r181, 2;
	add.s32 	%r344, %r11, %r343;
	ld.shared.f32 	%f383, [%r344];
	max.f32 	%f568, %f568, %f383;
$L__BB1_173:
	ld.local.u32 	%r182, [%rd5+12];
	setp.lt.s32 	%p123, %r182, 0;
	@%p123 bra 	$L__BB1_175;
	shl.b32 	%r345, %r182, 2;
	add.s32 	%r346, %r11, %r345;
	ld.shared.f32 	%f384, [%r346];
	max.f32 	%f568, %f568, %f384;
$L__BB1_175:
	add.f32 	%f75, %f106, %f568;
	mov.b32 	%r465, 0;
	mov.u32 	%r453, %r211;
	mov.u32 	%r464, %r465;
$L__BB1_176:
	setp.eq.s32 	%p124, %r453, %r375;
	@%p124 bra 	$L__BB1_203;
	mov.f32 	%f578, 0f00000000;
	@%p4 bra 	$L__BB1_189;
	setp.lt.u32 	%p126, %r17, 7;
	add.s32 	%r186, %r453, %r14;
	mov.f32 	%f578, 0f00000000;
	mov.b32 	%r458, 0;
	@%p126 bra 	$L__BB1_181;
	mov.f32 	%f578, 0f00000000;
	mov.b32 	%r456, 0;
$L__BB1_180:
	.pragma "nounroll";
	sub.s32 	%r350, %r69, %r456;
	mul.wide.s32 	%rd113, %r350, 4;
	add.s64 	%rd114, %rd1, %rd113;
	ld.global.nc.f32 	%f389, [%rd114];
	sub.s32 	%r351, %r186, %r456;
	mul.wide.s32 	%rd115, %r351, 4;
	add.s64 	%rd116, %rd1, %rd115;
	ld.global.nc.f32 	%f390, [%rd116];
	sub.f32 	%f391, %f389, %f390;
	fma.rn.f32 	%f392, %f391, %f391, %f578;
	ld.global.nc.f32 	%f393, [%rd114+-4];
	ld.global.nc.f32 	%f394, [%rd116+-4];
	sub.f32 	%f395, %f393, %f394;
	fma.rn.f32 	%f396, %f395, %f395, %f392;
	ld.global.nc.f32 	%f397, [%rd114+-8];
	ld.global.nc.f32 	%f398, [%rd116+-8];
	sub.f32 	%f399, %f397, %f398;
	fma.rn.f32 	%f400, %f399, %f399, %f396;
	ld.global.nc.f32 	%f401, [%rd114+-12];
	ld.global.nc.f32 	%f402, [%rd116+-12];
	sub.f32 	%f403, %f401, %f402;
	fma.rn.f32 	%f404, %f403, %f403, %f400;
	ld.global.nc.f32 	%f405, [%rd114+-16];
	ld.global.nc.f32 	%f406, [%rd116+-16];
	sub.f32 	%f407, %f405, %f406;
	fma.rn.f32 	%f408, %f407, %f407, %f404;
	ld.global.nc.f32 	%f409, [%rd114+-20];
	ld.global.nc.f32 	%f410, [%rd116+-20];
	sub.f32 	%f411, %f409, %f410;
	fma.rn.f32 	%f412, %f411, %f411, %f408;
	ld.global.nc.f32 	%f413, [%rd114+-24];
	ld.global.nc.f32 	%f414, [%rd116+-24];
	sub.f32 	%f415, %f413, %f414;
	fma.rn.f32 	%f416, %f415, %f415, %f412;
	ld.global.nc.f32 	%f417, [%rd114+-28];
	ld.global.nc.f32 	%f418, [%rd116+-28];
	sub.f32 	%f419, %f417, %f418;
	fma.rn.f32 	%f578, %f419, %f419, %f416;
	add.s32 	%r456, %r456, 8;
	setp.ne.s32 	%p127, %r456, %r32;
	mov.u32 	%r458, %r32;
	@%p127 bra 	$L__BB1_180;
$L__BB1_181:
	setp.eq.s32 	%p128, %r20, 0;
	@%p128 bra 	$L__BB1_189;
	setp.lt.u32 	%p129, %r21, 3;
	@%p129 bra 	$L__BB1_184;
	sub.s32 	%r352, %r69, %r458;
	mul.wide.s32 	%rd117, %r352, 4;
	add.s64 	%rd118, %rd1, %rd117;
	ld.global.nc.f32 	%f421, [%rd118];
	sub.s32 	%r353, %r186, %r458;
	mul.wide.s32 	%rd119, %r353, 4;
	add.s64 	%rd120, %rd1, %rd119;
	ld.global.nc.f32 	%f422, [%rd120];
	sub.f32 	%f423, %f421, %f422;
	fma.rn.f32 	%f424, %f423, %f423, %f578;
	ld.global.nc.f32 	%f425, [%rd118+-4];
	ld.global.nc.f32 	%f426, [%rd120+-4];
	sub.f32 	%f427, %f425, %f426;
	fma.rn.f32 	%f428, %f427, %f427, %f424;
	ld.global.nc.f32 	%f429, [%rd118+-8];
	ld.global.nc.f32 	%f430, [%rd120+-8];
	sub.f32 	%f431, %f429, %f430;
	fma.rn.f32 	%f432, %f431, %f431, %f428;
	ld.global.nc.f32 	%f433, [%rd118+-12];
	ld.global.nc.f32 	%f434, [%rd120+-12];
	sub.f32 	%f435, %f433, %f434;
	fma.rn.f32 	%f578, %f435, %f435, %f432;
	add.s32 	%r458, %r458, 4;
$L__BB1_184:
	setp.eq.s32 	%p130, %r24, 0;
	@%p130 bra 	$L__BB1_189;
	setp.eq.s32 	%p131, %r25, 0;
	@%p131 bra 	$L__BB1_187;
	sub.s32 	%r354, %r69, %r458;
	mul.wide.s32 	%rd121, %r354, 4;
	add.s64 	%rd122, %rd1, %rd121;
	ld.global.nc.f32 	%f437, [%rd122];
	sub.s32 	%r355, %r186, %r458;
	mul.wide.s32 	%rd123, %r355, 4;
	add.s64 	%rd124, %rd1, %rd123;
	ld.global.nc.f32 	%f438, [%rd124];
	sub.f32 	%f439, %f437, %f438;
	fma.rn.f32 	%f440, %f439, %f439, %f578;
	ld.global.nc.f32 	%f441, [%rd122+-4];
	ld.global.nc.f32 	%f442, [%rd124+-4];
	sub.f32 	%f443, %f441, %f442;
	fma.rn.f32 	%f578, %f443, %f443, %f440;
	add.s32 	%r458, %r458, 2;
$L__BB1_187:
	setp.eq.s32 	%p132, %r33, 0;
	@%p132 bra 	$L__BB1_189;
	sub.s32 	%r356, %r69, %r458;
	mul.wide.s32 	%rd125, %r356, 4;
	add.s64 	%rd126, %rd1, %rd125;
	ld.global.nc.f32 	%f444, [%rd126];
	sub.s32 	%r357, %r186, %r458;
	mul.wide.s32 	%rd127, %r357, 4;
	add.s64 	%rd128, %rd1, %rd127;
	ld.global.nc.f32 	%f445, [%rd128];
	sub.f32 	%f446, %f444, %f445;
	fma.rn.f32 	%f578, %f446, %f446, %f578;
$L__BB1_189:
	add.s32 	%r194, %r453, %r14;
	add.s32 	%r358, %r15, %r453;
	mul.wide.s32 	%rd129, %r358, 4;
	add.s64 	%rd130, %rd1, %rd129;
	ld.global.nc.f32 	%f448, [%rd130];
	sub.f32 	%f449, %f4, %f448;
	fma.rn.f32 	%f450, %f449, %f449, %f578;
	add.f32 	%f451, %f450, 0f2EDBE6FF;
	sqrt.rn.f32 	%f452, %f451;
	setp.lt.f32 	%p134, %f452, %f75;
	selp.u32 	%r359, 1, 0, %p134;
	add.s32 	%r464, %r464, %r359;
	mov.f32 	%f587, 0f2EDBE6FF;
	@%p4 bra 	$L__BB1_202;
	setp.lt.u32 	%p135, %r17, 7;
	mov.f32 	%f586, 0f00000000;
	mov.b32 	%r462, 0;
	@%p135 bra 	$L__BB1_193;
	mov.f32 	%f586, 0f00000000;
	mov.b32 	%r460, 0;
$L__BB1_192:
	.pragma "nounroll";
	sub.s32 	%r362, %r69, %r460;
	mul.wide.s32 	%rd131, %r362, 4;
	add.s64 	%rd132, %rd1, %rd131;
	ld.global.nc.f32 	%f456, [%rd132];
	sub.s32 	%r363, %r194, %r460;
	mul.wide.s32 	%rd133, %r363, 4;
	add.s64 	%rd134, %rd1, %rd133;
	ld.global.nc.f32 	%f457, [%rd134];
	sub.f32 	%f458, %f456, %f457;
	fma.rn.f32 	%f459, %f458, %f458, %f586;
	ld.global.nc.f32 	%f460, [%rd132+-4];
	ld.global.nc.f32 	%f461, [%rd134+-4];
	sub.f32 	%f462, %f460, %f461;
	fma.rn.f32 	%f463, %f462, %f462, %f459;
	ld.global.nc.f32 	%f464, [%rd132+-8];
	ld.global.nc.f32 	%f465, [%rd134+-8];
	sub.f32 	%f466, %f464, %f465;
	fma.rn.f32 	%f467, %f466, %f466, %f463;
	ld.global.nc.f32 	%f468, [%rd132+-12];
	ld.global.nc.f32 	%f469, [%rd134+-12];
	sub.f32 	%f470, %f468, %f469;
	fma.rn.f32 	%f471, %f470, %f470, %f467;
	ld.global.nc.f32 	%f472, [%rd132+-16];
	ld.global.nc.f32 	%f473, [%rd134+-16];
	sub.f32 	%f474, %f472, %f473;
	fma.rn.f32 	%f475, %f474, %f474, %f471;
	ld.global.nc.f32 	%f476, [%rd132+-20];
	ld.global.nc.f32 	%f477, [%rd134+-20];
	sub.f32 	%f478, %f476, %f477;
	fma.rn.f32 	%f479, %f478, %f478, %f475;
	ld.global.nc.f32 	%f480, [%rd132+-24];
	ld.global.nc.f32 	%f481, [%rd134+-24];
	sub.f32 	%f482, %f480, %f481;
	fma.rn.f32 	%f483, %f482, %f482, %f479;
	ld.global.nc.f32 	%f484, [%rd132+-28];
	ld.global.nc.f32 	%f485, [%rd134+-28];
	sub.f32 	%f486, %f484, %f485;
	fma.rn.f32 	%f586, %f486, %f486, %f483;
	add.s32 	%r460, %r460, 8;
	setp.ne.s32 	%p136, %r460, %r32;
	mov.u32 	%r462, %r32;
	@%p136 bra 	$L__BB1_192;
$L__BB1_193:
	setp.eq.s32 	%p137, %r20, 0;
	@%p137 bra 	$L__BB1_201;
	setp.lt.u32 	%p138, %r21, 3;
	@%p138 bra 	$L__BB1_196;
	sub.s32 	%r364, %r69, %r462;
	mul.wide.s32 	%rd135, %r364, 4;
	add.s64 	%rd136, %rd1, %rd135;
	ld.global.nc.f32 	%f488, [%rd136];
	sub.s32 	%r365, %r194, %r462;
	mul.wide.s32 	%rd137, %r365, 4;
	add.s64 	%rd138, %rd1, %rd137;
	ld.global.nc.f32 	%f489, [%rd138];
	sub.f32 	%f490, %f488, %f489;
	fma.rn.f32 	%f491, %f490, %f490, %f586;
	ld.global.nc.f32 	%f492, [%rd136+-4];
	ld.global.nc.f32 	%f493, [%rd138+-4];
	sub.f32 	%f494, %f492, %f493;
	fma.rn.f32 	%f495, %f494, %f494, %f491;
	ld.global.nc.f32 	%f496, [%rd136+-8];
	ld.global.nc.f32 	%f497, [%rd138+-8];
	sub.f32 	%f498, %f496, %f497;
	fma.rn.f32 	%f499, %f498, %f498, %f495;
	ld.global.nc.f32 	%f500, [%rd136+-12];
	ld.global.nc.f32 	%f501, [%rd138+-12];
	sub.f32 	%f502, %f500, %f501;
	fma.rn.f32 	%f586, %f502, %f502, %f499;
	add.s32 	%r462, %r462, 4;
$L__BB1_196:
	setp.eq.s32 	%p139, %r24, 0;
	@%p139 bra 	$L__BB1_201;
	setp.eq.s32 	%p140, %r25, 0;
	@%p140 bra 	$L__BB1_199;
	sub.s32 	%r366, %r69, %r462;
	mul.wide.s32 	%rd139, %r366, 4;
	add.s64 	%rd140, %rd1, %rd139;
	ld.global.nc.f32 	%f504, [%rd140];
	sub.s32 	%r367, %r194, %r462;
	mul.wide.s32 	%rd141, %r367, 4;
	add.s64 	%rd142, %rd1, %rd141;
	ld.global.nc.f32 	%f505, [%rd142];
	sub.f32 	%f506, %f504, %f505;
	fma.rn.f32 	%f507, %f506, %f506, %f586;
	ld.global.nc.f32 	%f508, [%rd140+-4];
	ld.global.nc.f32 	%f509, [%rd142+-4];
	sub.f32 	%f510, %f508, %f509;
	fma.rn.f32 	%f586, %f510, %f510, %f507;
	add.s32 	%r462, %r462, 2;
$L__BB1_199:
	setp.eq.s32 	%p141, %r33, 0;
	@%p141 bra 	$L__BB1_201;
	sub.s32 	%r368, %r69, %r462;
	mul.wide.s32 	%rd143, %r368, 4;
	add.s64 	%rd144, %rd1, %rd143;
	ld.global.nc.f32 	%f511, [%rd144];
	sub.s32 	%r369, %r194, %r462;
	mul.wide.s32 	%rd145, %r369, 4;
	add.s64 	%rd146, %rd1, %rd145;
	ld.global.nc.f32 	%f512, [%rd146];
	sub.f32 	%f513, %f511, %f512;
	fma.rn.f32 	%f586, %f513, %f513, %f586;
$L__BB1_201:
	add.f32 	%f587, %f586, 0f2EDBE6FF;
$L__BB1_202:
	sqrt.rn.f32 	%f514, %f587;
	setp.lt.f32 	%p142, %f514, %f75;
	selp.u32 	%r370, 1, 0, %p142;
	add.s32 	%r465, %r465, %r370;
$L__BB1_203:
	add.s32 	%r453, %r453, 1;
	setp.lt.s32 	%p143, %r453, %r10;
	@%p143 bra 	$L__BB1_176;
	add.s32 	%r371, %r465, 1;
	cvt.rn.f32.s32 	%f515, %r371;
	add.s32 	%r372, %r464, 1;
	cvt.rn.f32.s32 	%f516, %r372;
	{ // callseq 3, 0
	.param .b32 param0;
	st.param.f32 	[param0], %f515;
	.param .b32 retval0;
	call.uni (retval0), 
	_Z7digammaf, 
	(
	param0
	);
	ld.param.f32 	%f517, [retval0];
	} // callseq 3
	add.f32 	%f519, %f109, %f517;
	{ // callseq 4, 0
	.param .b32 param0;
	st.param.f32 	[param0], %f516;
	.param .b32 retval0;
	call.uni (retval0), 
	_Z7digammaf, 
	(
	param0
	);
	ld.param.f32 	%f520, [retval0];
	} // callseq 4
	sub.f32 	%f522, %f519, %f520;
	sub.f32 	%f523, %f522, %f110;
	add.f32 	%f588, %f588, %f523;
	add.s32 	%r375, %r375, 1;
	setp.lt.s32 	%p144, %r375, %r10;
	@%p144 bra 	$L__BB1_5;
$L__BB1_205:
	setp.eq.s32 	%p145, %r466, 0;
	mov.f32 	%f589, 0f00000000;
	@%p145 bra 	$L__BB1_207;
	cvt.rn.f32.u32 	%f525, %r466;
	div.rn.f32 	%f589, %f588, %f525;
$L__BB1_207:
	max.f32 	%f526, %f589, 0f00000000;
	mul.wide.s32 	%rd147, %r6, 4;
	add.s64 	%rd148, %rd3, %rd147;
	st.global.f32 	[%rd148], %f526;
	setp.gt.f32 	%p146, %f526, 0f3C23D70A;
	selp.f32 	%f527, 0f3D4CCCCD, 0f3F800000, %p146;
	add.s64 	%rd149, %rd2, %rd147;
	st.global.f32 	[%rd149], %f527;
$L__BB1_208:
	ret;

}
	// .globl	conditional_te_kernel
.visible .entry conditional_te_kernel(
	.param .u64 .ptr .align 1 conditional_te_kernel_param_0,
	.param .u64 .ptr .align 1 conditional_te_kernel_param_1,
	.param .u64 .ptr .align 1 conditional_te_kernel_param_2,
	.param .align 4 .b8 conditional_te_kernel_param_3[24],
	.param .u32 conditional_te_kernel_param_4
)
{
	.reg .pred 	%p<3>;
	.reg .b32 	%r<14>;
	.reg .b32 	%f<16>;
	.reg .b64 	%rd<7>;

	ld.param.u32 	%r1, [conditional_te_kernel_param_3];
	ld.param.u64 	%rd2, [conditional_te_kernel_param_2];
	ld.param.u32 	%r3, [conditional_te_kernel_param_4];
	cvta.to.global.u64 	%rd1, %rd2;
	mov.u32 	%r4, %ctaid.x;
	mov.u32 	%r5, %ntid.x;
	mov.u32 	%r6, %tid.x;
	mad.lo.s32 	%r2, %r4, %r5, %r6;
	mul.lo.s32 	%r7, %r1, %r1;
	setp.ge.s32 	%p1, %r2, %r7;
	@%p1 bra 	$L__BB2_4;
	div.s32 	%r8, %r2, %r1;
	mul.lo.s32 	%r9, %r8, %r1;
	sub.s32 	%r10, %r2, %r9;
	setp.ne.s32 	%p2, %r8, %r10;
	@%p2 bra 	$L__BB2_3;
	mul.wide.s32 	%rd5, %r2, 4;
	add.s64 	%rd6, %rd1, %rd5;
	mov.b32 	%r13, 0;
	st.global.u32 	[%rd6], %r13;
	bra.uni 	$L__BB2_4;
$L__BB2_3:
	cvt.rn.f32.s32 	%f1, %r3;
	mul.f32 	%f2, %f1, 0fBDCCCCCD;
	fma.rn.f32 	%f3, %f2, 0f3BBB989D, 0f3F000000;
	cvt.sat.f32.f32 	%f4, %f3;
	mov.f32 	%f5, 0f4B400001;
	mov.f32 	%f6, 0f437C0000;
	fma.rm.f32 	%f7, %f4, %f6, %f5;
	add.f32 	%f8, %f7, 0fCB40007F;
	neg.f32 	%f9, %f8;
	fma.rn.f32 	%f10, %f2, 0f3FB8AA3B, %f9;
	fma.rn.f32 	%f11, %f2, 0f32A57060, %f10;
	mov.b32 	%r11, %f7;
	shl.b32 	%r12, %r11, 23;
	mov.b32 	%f12, %r12;
	ex2.approx.ftz.f32 	%f13, %f11;
	mul.f32 	%f14, %f13, %f12;
	mul.f32 	%f15, %f14, 0f3DCCCCCD;
	mul.wide.s32 	%rd3, %r2, 4;
	add.s64 	%rd4, %rd1, %rd3;
	st.global.f32 	[%rd4], %f15;
$L__BB2_4:
	ret;

}
	// .globl	multivariate_te_kernel
.visible .entry multivariate_te_kernel(
	.param .u64 .ptr .align 1 multivariate_te_kernel_param_0,
	.param .u64 .ptr .align 1 multivariate_te_kernel_param_1,
	.param .u32 multivariate_te_kernel_param_2,
	.param .u32 multivariate_te_kernel_param_3,
	.param .u64 .ptr .align 1 multivariate_te_kernel_param_4,
	.param .align 4 .b8 multivariate_te_kernel_param_5[24]
)
{
	.reg .pred 	%p<7>;
	.reg .b32 	%r<21>;
	.reg .b32 	%f<6>;
	.reg .b64 	%rd<3>;

	ld.param.u32 	%r7, [multivariate_te_kernel_param_5+4];
	ld.param.u32 	%r8, [multivariate_te_kernel_param_5+12];
	ld.param.u32 	%r9, [multivariate_te_kernel_param_5+8];
	ld.param.u64 	%rd2, [multivariate_te_kernel_param_4];
	cvta.to.global.u64 	%rd1, %rd2;
	mov.u32 	%r1, %tid.x;
	mov.u32 	%r2, %ctaid.x;
	mov.u32 	%r20, %ntid.x;
	mad.lo.s32 	%r10, %r2, %r20, %r1;
	add.s32 	%r11, %r9, %r8;
	sub.s32 	%r12, %r7, %r11;
	setp.lt.s32 	%p1, %r10, %r12;
	@%p1 bra 	$L__BB3_3;
	or.b32  	%r13, %r1, %r2;
	setp.ne.s32 	%p2, %r13, 0;
	@%p2 bra 	$L__BB3_9;
	mov.b32 	%r14, 0;
	st.global.u32 	[%rd1], %r14;
	bra.uni 	$L__BB3_9;
$L__BB3_3:
	shl.b32 	%r15, %r1, 2;
	mov.u32 	%r16, block_shared;
	add.s32 	%r4, %r16, %r15;
	mov.b32 	%r17, 0;
	st.shared.u32 	[%r4], %r17;
	bar.sync 	0;
	setp.lt.u32 	%p3, %r20, 2;
	@%p3 bra 	$L__BB3_7;
$L__BB3_4:
	shr.u32 	%r6, %r20, 1;
	setp.ge.u32 	%p4, %r1, %r6;
	@%p4 bra 	$L__BB3_6;
	shl.b32 	%r18, %r6, 2;
	add.s32 	%r19, %r4, %r18;
	ld.shared.f32 	%f1, [%r19];
	ld.shared.f32 	%f2, [%r4];
	add.f32 	%f3, %f1, %f2;
	st.shared.f32 	[%r4], %f3;
$L__BB3_6:
	bar.sync 	0;
	setp.gt.u32 	%p5, %r20, 3;
	mov.u32 	%r20, %r6;
	@%p5 bra 	$L__BB3_4;
$L__BB3_7:
	setp.ne.s32 	%p6, %r1, 0;
	@%p6 bra 	$L__BB3_9;
	ld.shared.f32 	%f4, [block_shared];
	atom.global.add.f32 	%f5, [%rd1], %f4;
$L__BB3_9:
	ret;

}
	// .globl	sliding_window_te_kernel
.visible .entry sliding_window_te_kernel(
	.param .u64 .ptr .align 1 sliding_window_te_kernel_param_0,
	.param .u64 .ptr .align 1 sliding_window_te_kernel_param_1,
	.param .u32 sliding_window_te_kernel_param_2,
	.param .u32 sliding_window_te_kernel_param_3,
	.param .u32 sliding_window_te_kernel_param_4,
	.param .u32 sliding_window_te_kernel_param_5,
	.param .align 4 .b8 sliding_window_te_kernel_param_6[24]
)
{
	.reg .pred 	%p<12>;
	.reg .b32 	%r<91>;
	.reg .b32 	%f<104>;
	.reg .b64 	%rd<23>;

	ld.param.u32 	%r48, [sliding_window_te_kernel_param_6+12];
	ld.param.u32 	%r47, [sliding_window_te_kernel_param_6+8];
	ld.param.u32 	%r46, [sliding_window_te_kernel_param_6+4];
	ld.param.u64 	%rd3, [sliding_window_te_kernel_param_0];
	ld.param.u64 	%rd2, [sliding_window_te_kernel_param_1];
	ld.param.u32 	%r41, [sliding_window_te_kernel_param_2];
	ld.param.u32 	%r42, [sliding_window_te_kernel_param_3];
	ld.param.u32 	%r43, [sliding_window_te_kernel_param_4];
	ld.param.u32 	%r44, [sliding_window_te_kernel_param_5];
	cvta.to.global.u64 	%rd1, %rd3;
	mov.u32 	%r50, %ctaid.x;
	mov.u32 	%r51, %ntid.x;
	mov.u32 	%r52, %tid.x;
	mad.lo.s32 	%r3, %r50, %r51, %r52;
	sub.s32 	%r53, %r46, %r43;
	div.s32 	%r54, %r53, %r44;
	setp.gt.s32 	%p1, %r3, %r54;
	@%p1 bra 	$L__BB4_16;
	mul.lo.s32 	%r5, %r44, %r3;
	add.s32 	%r56, %r5, %r43;
	add.s32 	%r82, %r47, %r5;
	sub.s32 	%r7, %r56, %r48;
	mov.b32 	%r90, 0;
	mov.f32 	%f102, 0f00000000;
	min.s32 	%r57, %r7, %r46;
	setp.le.s32 	%p2, %r57, %r82;
	@%p2 bra 	$L__BB4_13;
	mul.lo.s32 	%r8, %r46, %r41;
	mul.lo.s32 	%r9, %r46, %r42;
	add.s32 	%r10, %r9, %r48;
	add.s32 	%r61, %r82, 1;
	max.s32 	%r62, %r57, %r61;
	sub.s32 	%r11, %r62, %r82;
	and.b32  	%r12, %r11, 7;
	sub.s32 	%r63, %r5, %r62;
	add.s32 	%r64, %r63, %r47;
	setp.gt.u32 	%p3, %r64, -8;
	mov.f32 	%f102, 0f00000000;
	mov.b32 	%r90, 0;
	@%p3 bra 	$L__BB4_5;
	and.b32  	%r90, %r11, -8;
	add.s32 	%r65, %r47, %r8;
	add.s32 	%r79, %r65, %r5;
	add.s32 	%r66, %r47, %r48;
	add.s32 	%r67, %r66, %r9;
	add.s32 	%r78, %r67, %r5;
	neg.s32 	%r77, %r90;
	mov.f32 	%f102, 0f00000000;
$L__BB4_4:
	.pragma "nounroll";
	mul.wide.s32 	%rd4, %r79, 4;
	add.s64 	%rd5, %rd1, %rd4;
	ld.global.nc.f32 	%f20, [%rd5];
	mul.wide.s32 	%rd6, %r78, 4;
	add.s64 	%rd7, %rd1, %rd6;
	ld.global.nc.f32 	%f21, [%rd7];
	mul.f32 	%f22, %f20, %f21;
	abs.f32 	%f23, %f22;
	fma.rn.f32 	%f24, %f23, 0f3C23D70A, %f102;
	ld.global.nc.f32 	%f25, [%rd5+4];
	ld.global.nc.f32 	%f26, [%rd7+4];
	mul.f32 	%f27, %f25, %f26;
	abs.f32 	%f28, %f27;
	fma.rn.f32 	%f29, %f28, 0f3C23D70A, %f24;
	ld.global.nc.f32 	%f30, [%rd5+8];
	ld.global.nc.f32 	%f31, [%rd7+8];
	mul.f32 	%f32, %f30, %f31;
	abs.f32 	%f33, %f32;
	fma.rn.f32 	%f34, %f33, 0f3C23D70A, %f29;
	ld.global.nc.f32 	%f35, [%rd5+12];
	ld.global.nc.f32 	%f36, [%rd7+12];
	mul.f32 	%f37, %f35, %f36;
	abs.f32 	%f38, %f37;
	fma.rn.f32 	%f39, %f38, 0f3C23D70A, %f34;
	ld.global.nc.f32 	%f40, [%rd5+16];
	ld.global.nc.f32 	%f41, [%rd7+16];
	mul.f32 	%f42, %f40, %f41;
	abs.f32 	%f43, %f42;
	fma.rn.f32 	%f44, %f43, 0f3C23D70A, %f39;
	ld.global.nc.f32 	%f45, [%rd5+20];
	ld.global.nc.f32 	%f46, [%rd7+20];
	mul.f32 	%f47, %f45, %f46;
	abs.f32 	%f48, %f47;
	fma.rn.f32 	%f49, %f48, 0f3C23D70A, %f44;
	ld.global.nc.f32 	%f50, [%rd5+24];
	ld.global.nc.f32 	%f51, [%rd7+24];
	mul.f32 	%f52, %f50, %f51;
	abs.f32 	%f53, %f52;
	fma.rn.f32 	%f54, %f53, 0f3C23D70A, %f49;
	ld.global.nc.f32 	%f55, [%rd5+28];
	ld.global.nc.f32 	%f56, [%rd7+28];
	mul.f32 	%f57, %f55, %f56;
	abs.f32 	%f58, %f57;
	fma.rn.f32 	%f102, %f58, 0f3C23D70A, %f54;
	add.s32 	%r82, %r82, 8;
	add.s32 	%r79, %r79, 8;
	add.s32 	%r78, %r78, 8;
	add.s32 	%r77, %r77, 8;
	setp.ne.s32 	%p4, %r77, 0;
	@%p4 bra 	$L__BB4_4;
$L__BB4_5:
	setp.eq.s32 	%p5, %r12, 0;
	@%p5 bra 	$L__BB4_13;
	and.b32  	%r28, %r11, 3;
	setp.lt.u32 	%p6, %r12, 4;
	@%p6 bra 	$L__BB4_8;
	add.s32 	%r69, %r82, %r8;
	mul.wide.s32 	%rd8, %r69, 4;
	add.s64 	%rd9, %rd1, %rd8;
	ld.global.nc.f32 	%f60, [%rd9];
	add.s32 	%r70, %r10, %r82;
	mul.wide.s32 	%rd10, %r70, 4;
	add.s64 	%rd11, %rd1, %rd10;
	ld.global.nc.f32 	%f61, [%rd11];
	mul.f32 	%f62, %f60, %f61;
	abs.f32 	%f63, %f62;
	fma.rn.f32 	%f64, %f63, 0f3C23D70A, %f102;
	ld.global.nc.f32 	%f65, [%rd9+4];
	ld.global.nc.f32 	%f66, [%rd11+4];
	mul.f32 	%f67, %f65, %f66;
	abs.f32 	%f68, %f67;
	fma.rn.f32 	%f69, %f68, 0f3C23D70A, %f64;
	ld.global.nc.f32 	%f70, [%rd9+8];
	ld.global.nc.f32 	%f71, [%rd11+8];
	mul.f32 	%f72, %f70, %f71;
	abs.f32 	%f73, %f72;
	fma.rn.f32 	%f74, %f73, 0f3C23D70A, %f69;
	ld.global.nc.f32 	%f75, [%rd9+12];
	ld.global.nc.f32 	%f76, [%rd11+12];
	mul.f32 	%f77, %f75, %f76;
	abs.f32 	%f78, %f77;
	fma.rn.f32 	%f102, %f78, 0f3C23D70A, %f74;
	add.s32 	%r90, %r90, 4;
	add.s32 	%r82, %r82, 4;
$L__BB4_8:
	setp.eq.s32 	%p7, %r28, 0;
	@%p7 bra 	$L__BB4_13;
	setp.eq.s32 	%p8, %r28, 1;
	@%p8 bra 	$L__BB4_11;
	add.s32 	%r72, %r82, %r8;
	mul.wide.s32 	%rd12, %r72, 4;
	add.s64 	%rd13, %rd1, %rd12;
	ld.global.nc.f32 	%f80, [%rd13];
	add.s32 	%r73, %r10, %r82;
	mul.wide.s32 	%rd14, %r73, 4;
	add.s64 	%rd15, %rd1, %rd14;
	ld.global.nc.f32 	%f81, [%rd15];
	mul.f32 	%f82, %f80, %f81;
	abs.f32 	%f83, %f82;
	fma.rn.f32 	%f84, %f83, 0f3C23D70A, %f102;
	ld.global.nc.f32 	%f85, [%rd13+4];
	ld.global.nc.f32 	%f86, [%rd15+4];
	mul.f32 	%f87, %f85, %f86;
	abs.f32 	%f88, %f87;
	fma.rn.f32 	%f102, %f88, 0f3C23D70A, %f84;
	add.s32 	%r90, %r90, 2;
	add.s32 	%r82, %r82, 2;
$L__BB4_11:
	and.b32  	%r74, %r11, 1;
	setp.eq.b32 	%p9, %r74, 1;
	not.pred 	%p10, %p9;
	@%p10 bra 	$L__BB4_13;
	add.s32 	%r75, %r82, %r8;
	mul.wide.s32 	%rd16, %r75, 4;
	add.s64 	%rd17, %rd1, %rd16;
	ld.global.nc.f32 	%f89, [%rd17];
	add.s32 	%r76, %r10, %r82;
	mul.wide.s32 	%rd18, %r76, 4;
	add.s64 	%rd19, %rd1, %rd18;
	ld.global.nc.f32 	%f90, [%rd19];
	mul.f32 	%f91, %f89, %f90;
	abs.f32 	%f92, %f91;
	fma.rn.f32 	%f102, %f92, 0f3C23D70A, %f102;
	add.s32 	%r90, %r90, 1;
$L__BB4_13:
	setp.eq.s32 	%p11, %r90, 0;
	mov.f32 	%f103, 0f00000000;
	@%p11 bra 	$L__BB4_15;
	cvt.rn.f32.u32 	%f94, %r90;
	div.rn.f32 	%f103, %f102, %f94;
$L__BB4_15:
	cvta.to.global.u64 	%rd20, %rd2;
	mul.wide.s32 	%rd21, %r3, 4;
	add.s64 	%rd22, %rd20, %rd21;
	st.global.f32 	[%rd22], %f103;
$L__BB4_16:
	ret;

}
	// .globl	ensemble_te_kernel
.visible .entry ensemble_te_kernel(
	.param .u64 .ptr .align 1 ensemble_te_kernel_param_0,
	.param .u64 .ptr .align 1 ensemble_te_kernel_param_1,
	.param .u64 .ptr .align 1 ensemble_te_kernel_param_2,
	.param .u32 ensemble_te_kernel_param_3
)
{
	.reg .pred 	%p<7>;
	.reg .b32 	%r<32>;
	.reg .b32 	%f<52>;
	.reg .b64 	%rd<7>;

	ld.param.u64 	%rd1, [ensemble_te_kernel_param_1];
	ld.param.u64 	%rd2, [ensemble_te_kernel_param_2];
	ld.param.u32 	%r15, [ensemble_te_kernel_param_3];
	cvta.to.global.u64 	%rd3, %rd2;
	mov.u32 	%r16, %ctaid.x;
	mov.u32 	%r17, %ntid.x;
	mov.u32 	%r18, %tid.x;
	mad.lo.s32 	%r1, %r16, %r17, %r18;
	ld.global.nc.u32 	%r19, [%rd3];
	mul.lo.s32 	%r20, %r19, %r19;
	setp.ge.s32 	%p1, %r1, %r20;
	@%p1 bra 	$L__BB5_9;
	setp.lt.s32 	%p2, %r15, 1;
	mov.f32 	%f50, 0f00000000;
	mov.f32 	%f51, %f50;
	@%p2 bra 	$L__BB5_8;
	and.b32  	%r2, %r15, 3;
	setp.lt.u32 	%p3, %r15, 4;
	mov.f32 	%f51, 0f00000000;
	mov.b32 	%r31, 0;
	mov.f32 	%f50, %f51;
	@%p3 bra 	$L__BB5_5;
	and.b32  	%r31, %r15, 2147483644;
	neg.s32 	%r28, %r31;
	mov.f32 	%f51, 0f00000000;
	mov.b32 	%r27, 2;
$L__BB5_4:
	add.s32 	%r23, %r27, -1;
	cvt.rn.f32.u32 	%f19, %r23;
	mul.f32 	%f20, %f19, 0f3DCCCCCD;
	add.f32 	%f21, %f50, %f20;
	fma.rn.f32 	%f22, %f20, %f20, %f51;
	add.s32 	%r24, %r27, 2;
	cvt.rn.f32.u32 	%f23, %r27;
	mul.f32 	%f24, %f23, 0f3DCCCCCD;
	add.f32 	%f25, %f21, %f24;
	fma.rn.f32 	%f26, %f24, %f24, %f22;
	add.s32 	%r25, %r27, 1;
	cvt.rn.f32.u32 	%f27, %r25;
	mul.f32 	%f28, %f27, 0f3DCCCCCD;
	add.f32 	%f29, %f25, %f28;
	fma.rn.f32 	%f30, %f28, %f28, %f26;
	cvt.rn.f32.u32 	%f31, %r24;
	mul.f32 	%f32, %f31, 0f3DCCCCCD;
	add.f32 	%f50, %f29, %f32;
	fma.rn.f32 	%f51, %f32, %f32, %f30;
	add.s32 	%r28, %r28, 4;
	add.s32 	%r27, %r27, 4;
	setp.ne.s32 	%p4, %r28, 0;
	@%p4 bra 	$L__BB5_4;
$L__BB5_5:
	setp.eq.s32 	%p5, %r2, 0;
	@%p5 bra 	$L__BB5_8;
	neg.s32 	%r30, %r2;
$L__BB5_7:
	.pragma "nounroll";
	add.s32 	%r31, %r31, 1;
	cvt.rn.f32.u32 	%f33, %r31;
	mul.f32 	%f34, %f33, 0f3DCCCCCD;
	add.f32 	%f50, %f50, %f34;
	fma.rn.f32 	%f51, %f34, %f34, %f51;
	add.s32 	%r30, %r30, 1;
	setp.ne.s32 	%p6, %r30, 0;
	@%p6 bra 	$L__BB5_7;
$L__BB5_8:
	cvt.rn.f32.s32 	%f35, %r15;
	div.rn.f32 	%f36, %f50, %f35;
	div.rn.f32 	%f37, %f51, %f35;
	mul.f32 	%f38, %f36, %f36;
	sub.f32 	%f39, %f37, %f38;
	add.f32 	%f40, %f39, 0f2EDBE6FF;
	sqrt.rn.f32 	%f41, %f40;
	shl.b32 	%r26, %r1, 1;
	cvta.to.global.u64 	%rd4, %rd1;
	mul.wide.s32 	%rd5, %r26, 4;
	add.s64 	%rd6, %rd4, %rd5;
	st.global.f32 	[%rd6], %f36;
	st.global.f32 	[%rd6+4], %f41;
$L__BB5_9:
	ret;

}
	// .globl	te_performance_metrics
.visible .entry te_performance_metrics(
	.param .u64 .ptr .align 1 te_performance_metrics_param_0,
	.param .u64 .ptr .align 1 te_performance_metrics_param_1,
	.param .u32 te_performance_metrics_param_2
)
{
	.reg .pred 	%p<41>;
	.reg .b32 	%r<105>;
	.reg .b32 	%f<191>;
	.reg .b64 	%rd<15>;

	ld.param.u64 	%rd6, [te_performance_metrics_param_0];
	ld.param.u64 	%rd5, [te_performance_metrics_param_1];
	ld.param.u32 	%r25, [te_performance_metrics_param_2];
	cvta.to.global.u64 	%rd1, %rd6;
	mov.u32 	%r26, %tid.x;
	mov.u32 	%r27, %ctaid.x;
	or.b32  	%r28, %r26, %r27;
	setp.ne.s32 	%p1, %r28, 0;
	@%p1 bra 	$L__BB6_14;
	setp.eq.s32 	%p2, %r25, 0;
	mov.f32 	%f189, 0f00000000;
	mov.b32 	%r104, 0;
	mov.f32 	%f190, %f189;
	@%p2 bra 	$L__BB6_13;
	mul.lo.s32 	%r32, %r25, %r25;
	max.u32 	%r1, %r32, 1;
	and.b32  	%r2, %r1, 13;
	setp.lt.u32 	%p3, %r32, 16;
	mov.f32 	%f190, 0f00000000;
	mov.b32 	%r99, 0;
	mov.f32 	%f189, %f190;
	mov.u32 	%r104, %r99;
	@%p3 bra 	$L__BB6_5;
	and.b32  	%r99, %r1, -16;
	neg.s32 	%r93, %r99;
	add.s64 	%rd14, %rd1, 32;
	mov.b32 	%r104, 0;
	mov.f32 	%f190, 0f00000000;
$L__BB6_4:
	.pragma "nounroll";
	ld.global.nc.f32 	%f29, [%rd14+-32];
	setp.gt.f32 	%p4, %f29, 0f3C23D70A;
	add.f32 	%f30, %f189, %f29;
	max.f32 	%f31, %f190, %f29;
	selp.u32 	%r34, 1, 0, %p4;
	add.s32 	%r35, %r104, %r34;
	selp.f32 	%f32, %f30, %f189, %p4;
	selp.f32 	%f33, %f31, %f190, %p4;
	ld.global.nc.f32 	%f34, [%rd14+-28];
	setp.gt.f32 	%p5, %f34, 0f3C23D70A;
	add.f32 	%f35, %f32, %f34;
	max.f32 	%f36, %f33, %f34;
	selp.u32 	%r36, 1, 0, %p5;
	add.s32 	%r37, %r35, %r36;
	selp.f32 	%f37, %f35, %f32, %p5;
	selp.f32 	%f38, %f36, %f33, %p5;
	ld.global.nc.f32 	%f39, [%rd14+-24];
	setp.gt.f32 	%p6, %f39, 0f3C23D70A;
	add.f32 	%f40, %f37, %f39;
	max.f32 	%f41, %f38, %f39;
	selp.u32 	%r38, 1, 0, %p6;
	add.s32 	%r39, %r37, %r38;
	selp.f32 	%f42, %f40, %f37, %p6;
	selp.f32 	%f43, %f41, %f38, %p6;
	ld.global.nc.f32 	%f44, [%rd14+-20];
	setp.gt.f32 	%p7, %f44, 0f3C23D70A;
	add.f32 	%f45, %f42, %f44;
	max.f32 	%f46, %f43, %f44;
	selp.u32 	%r40, 1, 0, %p7;
	add.s32 	%r41, %r39, %r40;
	selp.f32 	%f47, %f45, %f42, %p7;
	selp.f32 	%f48, %f46, %f43, %p7;
	ld.global.nc.f32 	%f49, [%rd14+-16];
	setp.gt.f32 	%p8, %f49, 0f3C23D70A;
	add.f32 	%f50, %f47, %f49;
	max.f32 	%f51, %f48, %f49;
	selp.u32 	%r42, 1, 0, %p8;
	add.s32 	%r43, %r41, %r42;
	selp.f32 	%f52, %f50, %f47, %p8;
	selp.f32 	%f53, %f51, %f48, %p8;
	ld.global.nc.f32 	%f54, [%rd14+-12];
	setp.gt.f32 	%p9, %f54, 0f3C23D70A;
	add.f32 	%f55, %f52, %f54;
	max.f32 	%f56, %f53, %f54;
	selp.u32 	%r44, 1, 0, %p9;
	add.s32 	%r45, %r43, %r44;
	selp.f32 	%f57, %f55, %f52, %p9;
	selp.f32 	%f58, %f56, %f53, %p9;
	ld.global.nc.f32 	%f59, [%rd14+-8];
	setp.gt.f32 	%p10, %f59, 0f3C23D70A;
	add.f32 	%f60, %f57, %f59;
	max.f32 	%f61, %f58, %f59;
	selp.u32 	%r46, 1, 0, %p10;
	add.s32 	%r47, %r45, %r46;
	selp.f32 	%f62, %f60, %f57, %p10;
	selp.f32 	%f63, %f61, %f58, %p10;
	ld.global.nc.f32 	%f64, [%rd14+-4];
	setp.gt.f32 	%p11, %f64, 0f3C23D70A;
	add.f32 	%f65, %f62, %f64;
	max.f32 	%f66, %f63, %f64;
	selp.u32 	%r48, 1, 0, %p11;
	add.s32 	%r49, %r47, %r48;
	selp.f32 	%f67, %f65, %f62, %p11;
	selp.f32 	%f68, %f66, %f63, %p11;
	ld.global.nc.f32 	%f69, [%rd14];
	setp.gt.f32 	%p12, %f69, 0f3C23D70A;
	add.f32 	%f70, %f67, %f69;
	max.f32 	%f71, %f68, %f69;
	selp.u32 	%r50, 1, 0, %p12;
	add.s32 	%r51, %r49, %r50;
	selp.f32 	%f72, %f70, %f67, %p12;
	selp.f32 	%f73, %f71, %f68, %p12;
	ld.global.nc.f32 	%f74, [%rd14+4];
	setp.gt.f32 	%p13, %f74, 0f3C23D70A;
	add.f32 	%f75, %f72, %f74;
	max.f32 	%f76, %f73, %f74;
	selp.u32 	%r52, 1, 0, %p13;
	add.s32 	%r53, %r51, %r52;
	selp.f32 	%f77, %f75, %f72, %p13;
	selp.f32 	%f78, %f76, %f73, %p13;
	ld.global.nc.f32 	%f79, [%rd14+8];
	setp.gt.f32 	%p14, %f79, 0f3C23D70A;
	add.f32 	%f80, %f77, %f79;
	max.f32 	%f81, %f78, %f79;
	selp.u32 	%r54, 1, 0, %p14;
	add.s32 	%r55, %r53, %r54;
	selp.f32 	%f82, %f80, %f77, %p14;
	selp.f32 	%f83, %f81, %f78, %p14;
	ld.global.nc.f32 	%f84, [%rd14+12];
	setp.gt.f32 	%p15, %f84, 0f3C23D70A;
	add.f32 	%f85, %f82, %f84;
	max.f32 	%f86, %f83, %f84;
	selp.u32 	%r56, 1, 0, %p15;
	add.s32 	%r57, %r55, %r56;
	selp.f32 	%f87, %f85, %f82, %p15;
	selp.f32 	%f88, %f86, %f83, %p15;
	ld.global.nc.f32 	%f89, [%rd14+16];
	setp.gt.f32 	%p16, %f89, 0f3C23D70A;
	add.f32 	%f90, %f87, %f89;
	max.f32 	%f91, %f88, %f89;
	selp.u32 	%r58, 1, 0, %p16;
	add.s32 	%r59, %r57, %r58;
	selp.f32 	%f92, %f90, %f87, %p16;
	selp.f32 	%f93, %f91, %f88, %p16;
	ld.global.nc.f32 	%f94, [%rd14+20];
	setp.gt.f32 	%p17, %f94, 0f3C23D70A;
	add.f32 	%f95, %f92, %f94;
	max.f32 	%f96, %f93, %f94;
	selp.u32 	%r60, 1, 0, %p17;
	add.s32 	%r61, %r59, %r60;
	selp.f32 	%f97, %f95, %f92, %p17;
	selp.f32 	%f98, %f96, %f93, %p17;
	ld.global.nc.f32 	%f99, [%rd14+24];
	setp.gt.f32 	%p18, %f99, 0f3C23D70A;
	add.f32 	%f100, %f97, %f99;
	max.f32 	%f101, %f98, %f99;
	selp.u32 	%r62, 1, 0, %p18;
	add.s32 	%r63, %r61, %r62;
	selp.f32 	%f102, %f100, %f97, %p18;
	selp.f32 	%f103, %f101, %f98, %p18;
	ld.global.nc.f32 	%f104, [%rd14+28];
	setp.gt.f32 	%p19, %f104, 0f3C23D70A;
	add.f32 	%f105, %f102, %f104;
	max.f32 	%f106, %f103, %f104;
	selp.u32 	%r64, 1, 0, %p19;
	add.s32 	%r104, %r63, %r64;
	selp.f32 	%f189, %f105, %f102, %p19;
	selp.f32 	%f190, %f106, %f103, %p19;
	add.s32 	%r93, %r93, 16;
	add.s64 	%rd14, %rd14, 64;
	setp.ne.s32 	%p20, %r93, 0;
	@%p20 bra 	$L__BB6_4;
$L__BB6_5:
	setp.eq.s32 	%p21, %r2, 0;
	@%p21 bra 	$L__BB6_13;
	and.b32  	%r12, %r1, 5;
	setp.lt.u32 	%p22, %r2, 8;
	@%p22 bra 	$L__BB6_8;
	mul.wide.u32 	%rd7, %r99, 4;
	add.s64 	%rd8, %rd1, %rd7;
	ld.global.nc.f32 	%f108, [%rd8];
	setp.gt.f32 	%p23, %f108, 0f3C23D70A;
	add.f32 	%f109, %f189, %f108;
	max.f32 	%f110, %f190, %f108;
	selp.u32 	%r66, 1, 0, %p23;
	add.s32 	%r67, %r104, %r66;
	selp.f32 	%f111, %f109, %f189, %p23;
	selp.f32 	%f112, %f110, %f190, %p23;
	ld.global.nc.f32 	%f113, [%rd8+4];
	setp.gt.f32 	%p24, %f113, 0f3C23D70A;
	add.f32 	%f114, %f111, %f113;
	max.f32 	%f115, %f112, %f113;
	selp.u32 	%r68, 1, 0, %p24;
	add.s32 	%r69, %r67, %r68;
	selp.f32 	%f116, %f114, %f111, %p24;
	selp.f32 	%f117, %f115, %f112, %p24;
	ld.global.nc.f32 	%f118, [%rd8+8];
	setp.gt.f32 	%p25, %f118, 0f3C23D70A;
	add.f32 	%f119, %f116, %f118;
	max.f32 	%f120, %f117, %f118;
	selp.u32 	%r70, 1, 0, %p25;
	add.s32 	%r71, %r69, %r70;
	selp.f32 	%f121, %f119, %f116, %p25;
	selp.f32 	%f122, %f120, %f117, %p25;
	ld.global.nc.f32 	%f123, [%rd8+12];
	setp.gt.f32 	%p26, %f123, 0f3C23D70A;
	add.f32 	%f124, %f121, %f123;
	max.f32 	%f125, %f122, %f123;
	selp.u32 	%r72, 1, 0, %p26;
	add.s32 	%r73, %r71, %r72;
	selp.f32 	%f126, %f124, %f121, %p26;
	selp.f32 	%f127, %f125, %f122, %p26;
	ld.global.nc.f32 	%f128, [%rd8+16];
	setp.gt.f32 	%p27, %f128, 0f3C23D70A;
	add.f32 	%f129, %f126, %f128;
	max.f32 	%f130, %f127, %f128;
	selp.u32 	%r74, 1, 0, %p27;
	add.s32 	%r75, %r73, %r74;
	selp.f32 	%f131, %f129, %f126, %p27;
	selp.f32 	%f132, %f130, %f127, %p27;
	ld.global.nc.f32 	%f133, [%rd8+20];
	setp.gt.f32 	%p28, %f133, 0f3C23D70A;
	add.f32 	%f134, %f131, %f133;
	max.f32 	%f135, %f132, %f133;
	selp.u32 	%r76, 1, 0, %p28;
	add.s32 	%r77, %r75, %r76;
	selp.f32 	%f136, %f134, %f131, %p28;
	selp.f32 	%f137, %f135, %f132, %p28;
	ld.global.nc.f32 	%f138, [%rd8+24];
	setp.gt.f32 	%p29, %f138, 0f3C23D70A;
	add.f32 	%f139, %f136, %f138;
	max.f32 	%f140, %f137, %f138;
	selp.u32 	%r78, 1, 0, %p29;
	add.s32 	%r79, %r77, %r78;
	selp.f32 	%f141, %f139, %f136, %p29;
	selp.f32 	%f142, %f140, %f137, %p29;
	ld.global.nc.f32 	%f143, [%rd8+28];
	setp.gt.f32 	%p30, %f143, 0f3C23D70A;
	add.f32 	%f144, %f141, %f143;
	max.f32 	%f145, %f142, %f143;
	selp.u32 	%r80, 1, 0, %p30;
	add.s32 	%r104, %r79, %r80;
	selp.f32 	%f189, %f144, %f141, %p30;
	selp.f32 	%f190, %f145, %f142, %p30;
	add.s32 	%r99, %r99, 8;
$L__BB6_8:
	setp.eq.s32 	%p31, %r12, 0;
	@%p31 bra 	$L__BB6_13;
	setp.lt.u32 	%p32, %r12, 4;
	@%p32 bra 	$L__BB6_11;
	mul.wide.u32 	%rd9, %r99, 4;
	add.s64 	%rd10, %rd1, %rd9;
	ld.global.nc.f32 	%f147, [%rd10];
	setp.gt.f32 	%p33, %f147, 0f3C23D70A;
	add.f32 	%f148, %f189, %f147;
	max.f32 	%f149, %f190, %f147;
	selp.u32 	%r82, 1, 0, %p33;
	add.s32 	%r83, %r104, %r82;
	selp.f32 	%f150, %f148, %f189, %p33;
	selp.f32 	%f151, %f149, %f190, %p33;
	ld.global.nc.f32 	%f152, [%rd10+4];
	setp.gt.f32 	%p34, %f152, 0f3C23D70A;
	add.f32 	%f153, %f150, %f152;
	max.f32 	%f154, %f151, %f152;
	selp.u32 	%r84, 1, 0, %p34;
	add.s32 	%r85, %r83, %r84;
	selp.f32 	%f155, %f153, %f150, %p34;
	selp.f32 	%f156, %f154, %f151, %p34;
	ld.global.nc.f32 	%f157, [%rd10+8];
	setp.gt.f32 	%p35, %f157, 0f3C23D70A;
	add.f32 	%f158, %f155, %f157;
	max.f32 	%f159, %f156, %f157;
	selp.u32 	%r86, 1, 0, %p35;
	add.s32 	%r87, %r85, %r86;
	selp.f32 	%f160, %f158, %f155, %p35;
	selp.f32 	%f161, %f159, %f156, %p35;
	ld.global.nc.f32 	%f162, [%rd10+12];
	setp.gt.f32 	%p36, %f162, 0f3C23D70A;
	add.f32 	%f163, %f160, %f162;
	max.f32 	%f164, %f161, %f162;
	selp.u32 	%r88, 1, 0, %p36;
	add.s32 	%r104, %r87, %r88;
	selp.f32 	%f189, %f163, %f160, %p36;
	selp.f32 	%f190, %f164, %f161, %p36;
	add.s32 	%r99, %r99, 4;
$L__BB6_11:
	and.b32  	%r89, %r1, 1;
	setp.eq.b32 	%p37, %r89, 1;
	not.pred 	%p38, %p37;
	@%p38 bra 	$L__BB6_13;
	mul.wide.u32 	%rd11, %r99, 4;
	add.s64 	%rd12, %rd1, %rd11;
	ld.global.nc.f32 	%f165, [%rd12];
	setp.gt.f32 	%p39, %f165, 0f3C23D70A;
	add.f32 	%f166, %f189, %f165;
	max.f32 	%f167, %f190, %f165;
	selp.u32 	%r90, 1, 0, %p39;
	add.s32 	%r104, %r104, %r90;
	selp.f32 	%f189, %f166, %f189, %p39;
	selp.f32 	%f190, %f167, %f190, %p39;
$L__BB6_13:
	cvta.to.global.u64 	%rd13, %rd5;
	cvt.rn.f32.u32 	%f168, %r104;
	add.s32 	%r91, %r25, -1;
	mul.lo.s32 	%r92, %r91, %r25;
	cvt.rn.f32.s32 	%f169, %r92;
	div.rn.f32 	%f170, %f168, %f169;
	mov.f32 	%f171, 0f3F800000;
	sub.f32 	%f172, %f171, %f170;
	setp.eq.s32 	%p40, %r104, 0;
	div.rn.f32 	%f173, %f189, %f168;
	selp.f32 	%f174, 0f00000000, %f173, %p40;
	st.global.f32 	[%rd13], %f172;
	st.global.f32 	[%rd13+4], %f174;
	st.global.f32 	[%rd13+8], %f190;
$L__BB6_14:
	ret;

}


// ===== COMPILED SASS (sm_100) =====

	.target	sm_100

	.elftype	@"ET_EXEC"


//--------------------- .note.nv.tkinfo           --------------------------
	.section	.note.nv.tkinfo,"",@"SHT_NOTE"
	.sectionflags	@"SHF_NOTE_NV_TKINFO"
	.tkinfo
        /*0018*/ 	.word	0x00000002
        /*0030*/ 	.string	""
        /*0030*/ 	.string	"ptxas"
        /*0030*/ 	.string	"Cuda compilation tools, release 13.0, V13.0.88"
        /*0030*/ 	.string	"Build cuda_13.0.r13.0/compiler.36424714_0"
        /*0030*/ 	.string	"-arch sm_100 -m 64 "



//--------------------- .note.nv.cuinfo           --------------------------
	.section	.note.nv.cuinfo,"",@"SHT_NOTE"
	.sectionflags	@"SHF_NOTE_NV_CUINFO"
        /*0018*/ 	.short	0x0002
        /*001a*/ 	.short	0x0064
        /*001c*/ 	.short	0x0082
	.zero		2


//--------------------- .nv.info                  --------------------------
	.section	.nv.info,"",@"SHT_CUDA_INFO"
	.align	4


	//----- nvinfo : EIATTR_REGCOUNT
	.align		4
        /*0000*/ 	.byte	0x04, 0x2f
        /*0002*/ 	.short	(.L_1 - .L_0)
	.align		4
.L_0:
        /*0004*/ 	.word	index@(transfer_entropy_ksg_kernel)
        /*0008*/ 	.word	0x00000027


	//----- nvinfo : EIATTR_FRAME_SIZE
	.align		4
.L_1:
        /*000c*/ 	.byte	0x04, 0x11
        /*000e*/ 	.short	(.L_3 - .L_2)
	.align		4
.L_2:
        /*0010*/ 	.word	index@($__internal_6_$__cuda_sm20_sqrt_rn_f32_slowpath)
        /*0014*/ 	.word	0x00000110


	//----- nvinfo : EIATTR_FRAME_SIZE
	.align		4
.L_3:
        /*0018*/ 	.byte	0x04, 0x11
        /*001a*/ 	.short	(.L_5 - .L_4)
	.align		4
.L_4:
        /*001c*/ 	.word	index@($__internal_5_$__cuda_sm3x_div_rn_noftz_f32_slowpath)
        /*0020*/ 	.word	0x00000110


	//----- nvinfo : EIATTR_FRAME_SIZE
	.align		4
.L_5:
        /*0024*/ 	.byte	0x04, 0x11
        /*0026*/ 	.short	(.L_7 - .L_6)
	.align		4
.L_6:
        /*0028*/ 	.word	index@($__internal_4_$__cuda_sm20_rcp_rn_f32_slowpath)
        /*002c*/ 	.word	0x00000110


	//----- nvinfo : EIATTR_FRAME_SIZE
	.align		4
.L_7:
        /*0030*/ 	.byte	0x04, 0x11
        /*0032*/ 	.short	(.L_9 - .L_8)
	.align		4
.L_8:
        /*0034*/ 	.word	index@($transfer_entropy_ksg_kernel$_Z7digammaf)
        /*0038*/ 	.word	0x00000110


	//----- nvinfo : EIATTR_FRAME_SIZE
	.align		4
.L_9:
        /*003c*/ 	.byte	0x04, 0x11
        /*003e*/ 	.short	(.L_11 - .L_10)
	.align		4
.L_10:
        /*0040*/ 	.word	index@(transfer_entropy_ksg_kernel)
        /*0044*/ 	.word	0x00000110


	//----- nvinfo : EIATTR_REGCOUNT
	.align		4
.L_11:
        /*0048*/ 	.byte	0x04, 0x2f
        /*004a*/ 	.short	(.L_13 - .L_12)
	.align		4
.L_12:
        /*004c*/ 	.word	index@(conditional_te_kernel)
        /*0050*/ 	.word	0x0000000c


	//----- nvinfo : EIATTR_FRAME_SIZE
	.align		4
.L_13:
        /*0054*/ 	.byte	0x04, 0x11
        /*0056*/ 	.short	(.L_15 - .L_14)
	.align		4
.L_14:
        /*0058*/ 	.word	index@(conditional_te_kernel)
        /*005c*/ 	.word	0x00000000


	//----- nvinfo : EIATTR_REGCOUNT
	.align		4
.L_15:
        /*0060*/ 	.byte	0x04, 0x2f
        /*0062*/ 	.short	(.L_17 - .L_16)
	.align		4
.L_16:
        /*0064*/ 	.word	index@(multivariate_te_kernel)
        /*0068*/ 	.word	0x0000000a


	//----- nvinfo : EIATTR_FRAME_SIZE
	.align		4
.L_17:
        /*006c*/ 	.byte	0x04, 0x11
        /*006e*/ 	.short	(.L_19 - .L_18)
	.align		4
.L_18:
        /*0070*/ 	.word	index@(multivariate_te_kernel)
        /*0074*/ 	.word	0x00000000


	//----- nvinfo : EIATTR_REGCOUNT
	.align		4
.L_19:
        /*0078*/ 	.byte	0x04, 0x2f
        /*007a*/ 	.short	(.L_21 - .L_20)
	.align		4
.L_20:
        /*007c*/ 	.word	index@(sliding_window_te_kernel)
        /*0080*/ 	.word	0x0000001f


	//----- nvinfo : EIATTR_FRAME_SIZE
	.align		4
.L_21:
        /*0084*/ 	.byte	0x04, 0x11
        /*0086*/ 	.short	(.L_23 - .L_22)
	.align		4
.L_22:
        /*0088*/ 	.word	index@($__internal_3_$__cuda_sm3x_div_rn_noftz_f32_slowpath)
        /*008c*/ 	.word	0x00000000


	//----- nvinfo : EIATTR_FRAME_SIZE
	.align		4
.L_23:
        /*0090*/ 	.byte	0x04, 0x11
        /*0092*/ 	.short	(.L_25 - .L_24)
	.align		4
.L_24:
        /*0094*/ 	.word	index@(sliding_window_te_kernel)
        /*0098*/ 	.word	0x00000000


	//----- nvinfo : EIATTR_REGCOUNT
	.align		4
.L_25:
        /*009c*/ 	.byte	0x04, 0x2f
        /*009e*/ 	.short	(.L_27 - .L_26)
	.align		4
.L_26:
        /*00a0*/ 	.word	index@(ensemble_te_kernel)
        /*00a4*/ 	.word	0x00000013


	//----- nvinfo : EIATTR_FRAME_SIZE
	.align		4
.L_27:
        /*00a8*/ 	.byte	0x04, 0x11
        /*00aa*/ 	.short	(.L_29 - .L_28)
	.align		4
.L_28:
        /*00ac*/ 	.word	index@($__internal_2_$__cuda_sm3x_div_rn_noftz_f32_slowpath)
        /*00b0*/ 	.word	0x00000000


	//----- nvinfo : EIATTR_FRAME_SIZE
	.align		4
.L_29:
        /*00b4*/ 	.byte	0x04, 0x11
        /*00b6*/ 	.short	(.L_31 - .L_30)
	.align		4
.L_30:
        /*00b8*/ 	.word	index@($__internal_1_$__cuda_sm20_sqrt_rn_f32_slowpath)
        /*00bc*/ 	.word	0x00000000


	//----- nvinfo : EIATTR_FRAME_SIZE
	.align		4
.L_31:
        /*00c0*/ 	.byte	0x04, 0x11
        /*00c2*/ 	.short	(.L_33 - .L_32)
	.align		4
.L_32:
        /*00c4*/ 	.word	index@(ensemble_te_kernel)
        /*00c8*/ 	.word	0x00000000


	//----- nvinfo : EIATTR_REGCOUNT
	.align		4
.L_33:
        /*00cc*/ 	.byte	0x04, 0x2f
        /*00ce*/ 	.short	(.L_35 - .L_34)
	.align		4
.L_34:
        /*00d0*/ 	.word	index@(te_performance_metrics)
        /*00d4*/ 	.word	0x0000001a


	//----- nvinfo : EIATTR_FRAME_SIZE
	.align		4
.L_35:
        /*00d8*/ 	.byte	0x04, 0x11
        /*00da*/ 	.short	(.L_37 - .L_36)
	.align		4
.L_36:
        /*00dc*/ 	.word	index@($__internal_0_$__cuda_sm3x_div_rn_noftz_f32_slowpath)
        /*00e0*/ 	.word	0x00000000


	//----- nvinfo : EIATTR_FRAME_SIZE
	.align		4
.L_37:
        /*00e4*/ 	.byte	0x04, 0x11
        /*00e6*/ 	.short	(.L_39 - .L_38)
	.align		4
.L_38:
        /*00e8*/ 	.word	index@(te_performance_metrics)
        /*00ec*/ 	.word	0x00000000


	//----- nvinfo : EIATTR_MIN_STACK_SIZE
	.align		4
.L_39:
        /*00f0*/ 	.byte	0x04, 0x12
        /*00f2*/ 	.short	(.L_41 - .L_40)
	.align		4
.L_40:
        /*00f4*/ 	.word	index@(te_performance_metrics)
        /*00f8*/ 	.word	0x00000000


	//----- nvinfo : EIATTR_MIN_STACK_SIZE
	.align		4
.L_41:
        /*00fc*/ 	.byte	0x04, 0x12
        /*00fe*/ 	.short	(.L_43 - .L_42)
	.align		4
.L_42:
        /*0100*/ 	.word	index@(ensemble_te_kernel)
        /*0104*/ 	.word	0x00000000


	//----- nvinfo : EIATTR_MIN_STACK_SIZE
	.align		4
.L_43:
        /*0108*/ 	.byte	0x04, 0x12
        /*010a*/ 	.short	(.L_45 - .L_44)
	.align		4
.L_44:
        /*010c*/ 	.word	index@(sliding_window_te_kernel)
        /*0110*/ 	.word	0x00000000


	//----- nvinfo : EIATTR_MIN_STACK_SIZE
	.align		4
.L_45:
        /*0114*/ 	.byte	0x04, 0x12
        /*0116*/ 	.short	(.L_47 - .L_46)
	.align		4
.L_46:
        /*0118*/ 	.word	index@(multivariate_te_kernel)
        /*011c*/ 	.word	0x00000000


	//----- nvinfo : EIATTR_MIN_STACK_SIZE
	.align		4
.L_47:
        /*0120*/ 	.byte	0x04, 0x12
        /*0122*/ 	.short	(.L_49 - .L_48)
	.align		4
.L_48:
        /*0124*/ 	.word	index@(conditional_te_kernel)
        /*0128*/ 	.word	0x00000000


	//----- nvinfo : EIATTR_MIN_STACK_SIZE
	.align		4
.L_49:
        /*012c*/ 	.byte	0x04, 0x12
        /*012e*/ 	.short	(.L_51 - .L_50)
	.align		4
.L_50:
        /*0130*/ 	.word	index@(transfer_entropy_ksg_kernel)
        /*0134*/ 	.word	0x00000110
.L_51:


//--------------------- .nv.compat                --------------------------
	.section	.nv.compat,"",@"SHT_CUDA_COMPAT_INFO"
	.align	4
        /*0000*/ 	.byte	0x02, 0x09, 0x00, 0x00, 0x02, 0x02, 0x01, 0x00, 0x02, 0x05, 0x05, 0x00, 0x03, 0x07, 0x01, 0x01
        /*0010*/ 	.byte	0x02, 0x03, 0x00, 0x00, 0x02, 0x06, 0x01, 0x00, 0x04, 0x0b, 0x08, 0x00, 0x01, 0x00, 0x00, 0x00
        /*0020*/ 	.byte	0x00, 0x00, 0x00, 0x00


//--------------------- .nv.info.te_performance_metrics --------------------------
	.section	.nv.info.te_performance_metrics,"",@"SHT_CUDA_INFO"
	.sectionflags	@""
	.align	4


	//----- nvinfo : EIATTR_CUDA_API_VERSION
	.align		4
        /*0000*/ 	.byte	0x04, 0x37
        /*0002*/ 	.short	(.L_53 - .L_52)
.L_52:
        /*0004*/ 	.word	0x00000082


	//----- nvinfo : EIATTR_KPARAM_INFO
	.align		4
.L_53:
        /*0008*/ 	.byte	0x04, 0x17
        /*000a*/ 	.short	(.L_55 - .L_54)
.L_54:
        /*000c*/ 	.word	0x00000000
        /*0010*/ 	.short	0x0002
        /*0012*/ 	.short	0x0010
        /*0014*/ 	.byte	0x00, 0xf0, 0x11, 0x00


	//----- nvinfo : EIATTR_KPARAM_INFO
	.align		4
.L_55:
        /*0018*/ 	.byte	0x04, 0x17
        /*001a*/ 	.short	(.L_57 - .L_56)
.L_56:
        /*001c*/ 	.word	0x00000000
        /*0020*/ 	.short	0x0001
        /*0022*/ 	.short	0x0008
        /*0024*/ 	.byte	0x00, 0xf5, 0x21, 0x00


	//----- nvinfo : EIATTR_KPARAM_INFO
	.align		4
.L_57:
        /*0028*/ 	.byte	0x04, 0x17
        /*002a*/ 	.short	(.L_59 - .L_58)
.L_58:
        /*002c*/ 	.word	0x00000000
        /*0030*/ 	.short	0x0000
        /*0032*/ 	.short	0x0000
        /*0034*/ 	.byte	0x00, 0xf5, 0x21, 0x00


	//----- nvinfo : EIATTR_SPARSE_MMA_MASK
	.align		4
.L_59:
        /*0038*/ 	.byte	0x03, 0x50
        /*003a*/ 	.short	0x0000


	//----- nvinfo : EIATTR_MAXREG_COUNT
	.align		4
        /*003c*/ 	.byte	0x03, 0x1b
        /*003e*/ 	.short	0x00ff


	//----- nvinfo : EIATTR_MERCURY_ISA_VERSION
	.align		4
        /*0040*/ 	.byte	0x03, 0x5f
        /*0042*/ 	.short	0x0101


	//----- nvinfo : EIATTR_VRC_CTA_INIT_COUNT
	.align		4
        /*0044*/ 	.byte	0x02, 0x4a
	.zero		1
	.zero		1


	//----- nvinfo : EIATTR_EXIT_INSTR_OFFSETS
	.align		4
        /*0048*/ 	.byte	0x04, 0x1c
        /*004a*/ 	.short	(.L_61 - .L_60)


	//   ....[0]....
.L_60:
        /*004c*/ 	.word	0x00000040


	//   ....[1]....
        /*0050*/ 	.word	0x000010a0


	//----- nvinfo : EIATTR_CRS_STACK_SIZE
	.align		4
.L_61:
        /*0054*/ 	.byte	0x04, 0x1e
        /*0056*/ 	.short	(.L_63 - .L_62)
.L_62:
        /*0058*/ 	.word	0x00000000


	//----- nvinfo : EIATTR_CBANK_PARAM_SIZE
	.align		4
.L_63:
        /*005c*/ 	.byte	0x03, 0x19
        /*005e*/ 	.short	0x0014


	//----- nvinfo : EIATTR_PARAM_CBANK
	.align		4
        /*0060*/ 	.byte	0x04, 0x0a
        /*0062*/ 	.short	(.L_65 - .L_64)
	.align		4
.L_64:
        /*0064*/ 	.word	index@(.nv.constant0.te_performance_metrics)
        /*0068*/ 	.short	0x0380
        /*006a*/ 	.short	0x0014


	//----- nvinfo : EIATTR_SW_WAR
	.align		4
.L_65:
        /*006c*/ 	.byte	0x04, 0x36
        /*006e*/ 	.short	(.L_67 - .L_66)
.L_66:
        /*0070*/ 	.word	0x00000008
.L_67:


//--------------------- .nv.info.ensemble_te_kernel --------------------------
	.section	.nv.info.ensemble_te_kernel,"",@"SHT_CUDA_INFO"
	.sectionflags	@""
	.align	4


	//----- nvinfo : EIATTR_CUDA_API_VERSION
	.align		4
        /*0000*/ 	.byte	0x04, 0x37
        /*0002*/ 	.short	(.L_69 - .L_68)
.L_68:
        /*0004*/ 	.word	0x00000082


	//----- nvinfo : EIATTR_KPARAM_INFO
	.align		4
.L_69:
        /*0008*/ 	.byte	0x04, 0x17
        /*000a*/ 	.short	(.L_71 - .L_70)
.L_70:
        /*000c*/ 	.word	0x00000000
        /*0010*/ 	.short	0x0003
        /*0012*/ 	.short	0x0018
        /*0014*/ 	.byte	0x00, 0xf0, 0x11, 0x00


	//----- nvinfo : EIATTR_KPARAM_INFO
	.align		4
.L_71:
        /*0018*/ 	.byte	0x04, 0x17
        /*001a*/ 	.short	(.L_73 - .L_72)
.L_72:
        /*001c*/ 	.word	0x00000000
        /*0020*/ 	.short	0x0002
        /*0022*/ 	.short	0x0010
        /*0024*/ 	.byte	0x00, 0xf5, 0x21, 0x00


	//----- nvinfo : EIATTR_KPARAM_INFO
	.align		4
.L_73:
        /*0028*/ 	.byte	0x04, 0x17
        /*002a*/ 	.short	(.L_75 - .L_74)
.L_74:
        /*002c*/ 	.word	0x00000000
        /*0030*/ 	.short	0x0001
        /*0032*/ 	.short	0x0008
        /*0034*/ 	.byte	0x00, 0xf5, 0x21, 0x00


	//----- nvinfo : EIATTR_KPARAM_INFO
	.align		4
.L_75:
        /*0038*/ 	.byte	0x04, 0x17
        /*003a*/ 	.short	(.L_77 - .L_76)
.L_76:
        /*003c*/ 	.word	0x00000000
        /*0040*/ 	.short	0x0000
        /*0042*/ 	.short	0x0000
        /*0044*/ 	.byte	0x00, 0xf5, 0x21, 0x00


	//----- nvinfo : EIATTR_SPARSE_MMA_MASK
	.align		4
.L_77:
        /*0048*/ 	.byte	0x03, 0x50
        /*004a*/ 	.short	0x0000


	//----- nvinfo : EIATTR_MAXREG_COUNT
	.align		4
        /*004c*/ 	.byte	0x03, 0x1b
        /*004e*/ 	.short	0x00ff


	//----- nvinfo : EIATTR_MERCURY_ISA_VERSION
	.align		4
        /*0050*/ 	.byte	0x03, 0x5f
        /*0052*/ 	.short	0x0101


	//----- nvinfo : EIATTR_VRC_CTA_INIT_COUNT
	.align		4
        /*0054*/ 	.byte	0x02, 0x4a
	.zero		1
	.zero		1


	//----- nvinfo : EIATTR_EXIT_INSTR_OFFSETS
	.align		4
        /*0058*/ 	.byte	0x04, 0x1c
        /*005a*/ 	.short	(.L_79 - .L_78)


	//   ....[0]....
.L_78:
        /*005c*/ 	.word	0x000000a0


	//   ....[1]....
        /*0060*/ 	.word	0x00000680


	//----- nvinfo : EIATTR_CRS_STACK_SIZE
	.align		4
.L_79:
        /*0064*/ 	.byte	0x04, 0x1e
        /*0066*/ 	.short	(.L_81 - .L_80)
.L_80:
        /*0068*/ 	.word	0x00000000


	//----- nvinfo : EIATTR_CBANK_PARAM_SIZE
	.align		4
.L_81:
        /*006c*/ 	.byte	0x03, 0x19
        /*006e*/ 	.short	0x001c


	//----- nvinfo : EIATTR_PARAM_CBANK
	.align		4
        /*0070*/ 	.byte	0x04, 0x0a
        /*0072*/ 	.short	(.L_83 - .L_82)
	.align		4
.L_82:
        /*0074*/ 	.word	index@(.nv.constant0.ensemble_te_kernel)
        /*0078*/ 	.short	0x0380
        /*007a*/ 	.short	0x001c


	//----- nvinfo : EIATTR_SW_WAR
	.align		4
.L_83:
        /*007c*/ 	.byte	0x04, 0x36
        /*007e*/ 	.short	(.L_85 - .L_84)
.L_84:
        /*0080*/ 	.word	0x00000008
.L_85:


//--------------------- .nv.info.sliding_window_te_kernel --------------------------
	.section	.nv.info.sliding_window_te_kernel,"",@"SHT_CUDA_INFO"
	.sectionflags	@""
	.align	4


	//----- nvinfo : EIATTR_CUDA_API_VERSION
	.align		4
        /*0000*/ 	.byte	0x04, 0x37
        /*0002*/ 	.short	(.L_87 - .L_86)
.L_86:
        /*0004*/ 	.word	0x00000082


	//----- nvinfo : EIATTR_KPARAM_INFO
	.align		4
.L_87:
        /*0008*/ 	.byte	0x04, 0x17
        /*000a*/ 	.short	(.L_89 - .L_88)
.L_88:
        /*000c*/ 	.word	0x00000000
        /*0010*/ 	.short	0x0006
        /*0012*/ 	.short	0x0020
        /*0014*/ 	.byte	0x00, 0xf0, 0x61, 0x00


	//----- nvinfo : EIATTR_KPARAM_INFO
	.align		4
.L_89:
        /*0018*/ 	.byte	0x04, 0x17
        /*001a*/ 	.short	(.L_91 - .L_90)
.L_90:
        /*001c*/ 	.word	0x00000000
        /*0020*/ 	.short	0x0005
        /*0022*/ 	.short	0x001c
        /*0024*/ 	.byte	0x00, 0xf0, 0x11, 0x00


	//----- nvinfo : EIATTR_KPARAM_INFO
	.align		4
.L_91:
        /*0028*/ 	.byte	0x04, 0x17
        /*002a*/ 	.short	(.L_93 - .L_92)
.L_92:
        /*002c*/ 	.word	0x00000000
        /*0030*/ 	.short	0x0004
        /*0032*/ 	.short	0x0018
        /*0034*/ 	.byte	0x00, 0xf0, 0x11, 0x00


	//----- nvinfo : EIATTR_KPARAM_INFO
	.align		4
.L_93:
        /*0038*/ 	.byte	0x04, 0x17
        /*003a*/ 	.short	(.L_95 - .L_94)
.L_94:
        /*003c*/ 	.word	0x00000000
        /*0040*/ 	.short	0x0003
        /*0042*/ 	.short	0x0014
        /*0044*/ 	.byte	0x00, 0xf0, 0x11, 0x00


	//----- nvinfo : EIATTR_KPARAM_INFO
	.align		4
.L_95:
        /*0048*/ 	.byte	0x04, 0x17
        /*004a*/ 	.short	(.L_97 - .L_96)
.L_96:
        /*004c*/ 	.word	0x00000000
        /*0050*/ 	.short	0x0002
        /*0052*/ 	.short	0x0010
        /*0054*/ 	.byte	0x00, 0xf0, 0x11, 0x00


	//----- nvinfo : EIATTR_KPARAM_INFO
	.align		4
.L_97:
        /*0058*/ 	.byte	0x04, 0x17
        /*005a*/ 	.short	(.L_99 - .L_98)
.L_98:
        /*005c*/ 	.word	0x00000000
        /*0060*/ 	.short	0x0001
        /*0062*/ 	.short	0x0008
        /*0064*/ 	.byte	0x00, 0xf5, 0x21, 0x00


	//----- nvinfo : EIATTR_KPARAM_INFO
	.align		4
.L_99:
        /*0068*/ 	.byte	0x04, 0x17
        /*006a*/ 	.short	(.L_101 - .L_100)
.L_100:
        /*006c*/ 	.word	0x00000000
        /*0070*/ 	.short	0x0000
        /*0072*/ 	.short	0x0000
        /*0074*/ 	.byte	0x00, 0xf5, 0x21, 0x00


	//----- nvinfo : EIATTR_SPARSE_MMA_MASK
	.align		4
.L_101:
        /*0078*/ 	.byte	0x03, 0x50
        /*007a*/ 	.short	0x0000


	//----- nvinfo : EIATTR_MAXREG_COUNT
	.align		4
        /*007c*/ 	.byte	0x03, 0x1b
        /*007e*/ 	.short	0x00ff


	//----- nvinfo : EIATTR_MERCURY_ISA_VERSION
	.align		4
        /*0080*/ 	.byte	0x03, 0x5f
        /*0082*/ 	.short	0x0101


	//----- nvinfo : EIATTR_VRC_CTA_INIT_COUNT
	.align		4
        /*0084*/ 	.byte	0x02, 0x4a
	.zero		1
	.zero		1


	//----- nvinfo : EIATTR_EXIT_INSTR_OFFSETS
	.align		4
        /*0088*/ 	.byte	0x04, 0x1c
        /*008a*/ 	.short	(.L_103 - .L_102)


	//   ....[0]....
.L_102:
        /*008c*/ 	.word	0x00000200


	//   ....[1]....
        /*0090*/ 	.word	0x00000c10


	//----- nvinfo : EIATTR_CRS_STACK_SIZE
	.align		4
.L_103:
        /*0094*/ 	.byte	0x04, 0x1e
        /*0096*/ 	.short	(.L_105 - .L_104)
.L_104:
        /*0098*/ 	.word	0x00000000


	//----- nvinfo : EIATTR_CBANK_PARAM_SIZE
	.align		4
.L_105:
        /*009c*/ 	.byte	0x03, 0x19
        /*009e*/ 	.short	0x0038


	//----- nvinfo : EIATTR_PARAM_CBANK
	.align		4
        /*00a0*/ 	.byte	0x04, 0x0a
        /*00a2*/ 	.short	(.L_107 - .L_106)
	.align		4
.L_106:
        /*00a4*/ 	.word	index@(.nv.constant0.sliding_window_te_kernel)
        /*00a8*/ 	.short	0x0380
        /*00aa*/ 	.short	0x0038


	//----- nvinfo : EIATTR_SW_WAR
	.align		4
.L_107:
        /*00ac*/ 	.byte	0x04, 0x36
        /*00ae*/ 	.short	(.L_109 - .L_108)
.L_108:
        /*00b0*/ 	.word	0x00000008
.L_109:


//--------------------- .nv.info.multivariate_te_kernel --------------------------
	.section	.nv.info.multivariate_te_kernel,"",@"SHT_CUDA_INFO"
	.sectionflags	@""
	.align	4


	//----- nvinfo : EIATTR_CUDA_API_VERSION
	.align		4
        /*0000*/ 	.byte	0x04, 0x37
        /*0002*/ 	.short	(.L_111 - .L_110)
.L_110:
        /*0004*/ 	.word	0x00000082


	//----- nvinfo : EIATTR_KPARAM_INFO
	.align		4
.L_111:
        /*0008*/ 	.byte	0x04, 0x17
        /*000a*/ 	.short	(.L_113 - .L_112)
.L_112:
        /*000c*/ 	.word	0x00000000
        /*0010*/ 	.short	0x0005
        /*0012*/ 	.short	0x0020
        /*0014*/ 	.byte	0x00, 0xf0, 0x61, 0x00


	//----- nvinfo : EIATTR_KPARAM_INFO
	.align		4
.L_113:
        /*0018*/ 	.byte	0x04, 0x17
        /*001a*/ 	.short	(.L_115 - .L_114)
.L_114:
        /*001c*/ 	.word	0x00000000
        /*0020*/ 	.short	0x0004
        /*0022*/ 	.short	0x0018
        /*0024*/ 	.byte	0x00, 0xf5, 0x21, 0x00


	//----- nvinfo : EIATTR_KPARAM_INFO
	.align		4
.L_115:
        /*0028*/ 	.byte	0x04, 0x17
        /*002a*/ 	.short	(.L_117 - .L_116)
.L_116:
        /*002c*/ 	.word	0x00000000
        /*0030*/ 	.short	0x0003
        /*0032*/ 	.short	0x0014
        /*0034*/ 	.byte	0x00, 0xf0, 0x11, 0x00


	//----- nvinfo : EIATTR_KPARAM_INFO
	.align		4
.L_117:
        /*0038*/ 	.byte	0x04, 0x17
        /*003a*/ 	.short	(.L_119 - .L_118)
.L_118:
        /*003c*/ 	.word	0x00000000
        /*0040*/ 	.short	0x0002
        /*0042*/ 	.short	0x0010
        /*0044*/ 	.byte	0x00, 0xf0, 0x11, 0x00


	//----- nvinfo : EIATTR_KPARAM_INFO
	.align		4
.L_119:
        /*0048*/ 	.byte	0x04, 0x17
        /*004a*/ 	.short	(.L_121 - .L_120)
.L_120:
        /*004c*/ 	.word	0x00000000
        /*0050*/ 	.short	0x0001
        /*0052*/ 	.short	0x0008
        /*0054*/ 	.byte	0x00, 0xf5, 0x21, 0x00


	//----- nvinfo : EIATTR_KPARAM_INFO
	.align		4
.L_121:
        /*0058*/ 	.byte	0x04, 0x17
        /*005a*/ 	.short	(.L_123 - .L_122)
.L_122:
        /*005c*/ 	.word	0x00000000
        /*0060*/ 	.short	0x0000
        /*0062*/ 	.short	0x0000
        /*0064*/ 	.byte	0x00, 0xf5, 0x21, 0x00


	//----- nvinfo : EIATTR_SPARSE_MMA_MASK
	.align		4
.L_123:
        /*0068*/ 	.byte	0x03, 0x50
        /*006a*/ 	.short	0x0000


	//----- nvinfo : EIATTR_MAXREG_COUNT
	.align		4
        /*006c*/ 	.byte	0x03, 0x1b
        /*006e*/ 	.short	0x00ff


	//----- nvinfo : EIATTR_NUM_BARRIERS
	.align		4
        /*0070*/ 	.byte	0x02, 0x4c
        /*0072*/ 	.byte	0x01
	.zero		1


	//----- nvinfo : EIATTR_MERCURY_ISA_VERSION
	.align		4
        /*0074*/ 	.byte	0x03, 0x5f
        /*0076*/ 	.short	0x0101


	//----- nvinfo : EIATTR_VRC_CTA_INIT_COUNT
	.align		4
        /*0078*/ 	.byte	0x02, 0x4a
	.zero		1
	.zero		1


	//----- nvinfo : EIATTR_EXIT_INSTR_OFFSETS
	.align		4
        /*007c*/ 	.byte	0x04, 0x1c
        /*007e*/ 	.short	(.L_125 - .L_124)


	//   ....[0]....
.L_124:
        /*0080*/ 	.word	0x000000c0


	//   ....[1]....
        /*0084*/ 	.word	0x000000f0


	//   ....[2]....
        /*0088*/ 	.word	0x00000250


	//   ....[3]....
        /*008c*/ 	.word	0x000002c0


	//----- nvinfo : EIATTR_CRS_STACK_SIZE
	.align		4
.L_125:
        /*0090*/ 	.byte	0x04, 0x1e
        /*0092*/ 	.short	(.L_127 - .L_126)
.L_126:
        /*0094*/ 	.word	0x00000000


	//----- nvinfo : EIATTR_CBANK_PARAM_SIZE
	.align		4
.L_127:
        /*0098*/ 	.byte	0x03, 0x19
        /*009a*/ 	.short	0x0038


	//----- nvinfo : EIATTR_PARAM_CBANK
	.align		4
        /*009c*/ 	.byte	0x04, 0x0a
        /*009e*/ 	.short	(.L_129 - .L_128)
	.align		4
.L_128:
        /*00a0*/ 	.word	index@(.nv.constant0.multivariate_te_kernel)
        /*00a4*/ 	.short	0x0380
        /*00a6*/ 	.short	0x0038


	//----- nvinfo : EIATTR_SW_WAR
	.align		4
.L_129:
        /*00a8*/ 	.byte	0x04, 0x36
        /*00aa*/ 	.short	(.L_131 - .L_130)
.L_130:
        /*00ac*/ 	.word	0x00000008
.L_131:


//--------------------- .nv.info.conditional_te_kernel --------------------------
	.section	.nv.info.conditional_te_kernel,"",@"SHT_CUDA_INFO"
	.sectionflags	@""
	.align	4


	//----- nvinfo : EIATTR_CUDA_API_VERSION
	.align		4
        /*0000*/ 	.byte	0x04, 0x37
        /*0002*/ 	.short	(.L_133 - .L_132)
.L_132:
        /*0004*/ 	.word	0x00000082


	//----- nvinfo : EIATTR_KPARAM_INFO
	.align		4
.L_133:
        /*0008*/ 	.byte	0x04, 0x17
        /*000a*/ 	.short	(.L_135 - .L_134)
.L_134:
        /*000c*/ 	.word	0x00000000
        /*0010*/ 	.short	0x0004
        /*0012*/ 	.short	0x0030
        /*0014*/ 	.byte	0x00, 0xf0, 0x11, 0x00


	//----- nvinfo : EIATTR_KPARAM_INFO
	.align		4
.L_135:
        /*0018*/ 	.byte	0x04, 0x17
        /*001a*/ 	.short	(.L_137 - .L_136)
.L_136:
        /*001c*/ 	.word	0x00000000
        /*0020*/ 	.short	0x0003
        /*0022*/ 	.short	0x0018
        /*0024*/ 	.byte	0x00, 0xf0, 0x61, 0x00


	//----- nvinfo : EIATTR_KPARAM_INFO
	.align		4
.L_137:
        /*0028*/ 	.byte	0x04, 0x17
        /*002a*/ 	.short	(.L_139 - .L_138)
.L_138:
        /*002c*/ 	.word	0x00000000
        /*0030*/ 	.short	0x0002
        /*0032*/ 	.short	0x0010
        /*0034*/ 	.byte	0x00, 0xf5, 0x21, 0x00


	//----- nvinfo : EIATTR_KPARAM_INFO
	.align		4
.L_139:
        /*0038*/ 	.byte	0x04, 0x17
        /*003a*/ 	.short	(.L_141 - .L_140)
.L_140:
        /*003c*/ 	.word	0x00000000
        /*0040*/ 	.short	0x0001
        /*0042*/ 	.short	0x0008
        /*0044*/ 	.byte	0x00, 0xf5, 0x21, 0x00


	//----- nvinfo : EIATTR_KPARAM_INFO
	.align		4
.L_141:
        /*0048*/ 	.byte	0x04, 0x17
        /*004a*/ 	.short	(.L_143 - .L_142)
.L_142:
        /*004c*/ 	.word	0x00000000
        /*0050*/ 	.short	0x0000
        /*0052*/ 	.short	0x0000
        /*0054*/ 	.byte	0x00, 0xf5, 0x21, 0x00


	//----- nvinfo : EIATTR_SPARSE_MMA_MASK
	.align		4
.L_143:
        /*0058*/ 	.byte	0x03, 0x50
        /*005a*/ 	.short	0x0000


	//----- nvinfo : EIATTR_MAXREG_COUNT
	.align		4
        /*005c*/ 	.byte	0x03, 0x1b
        /*005e*/ 	.short	0x00ff


	//----- nvinfo : EIATTR_MERCURY_ISA_VERSION
	.align		4
        /*0060*/ 	.byte	0x03, 0x5f
        /*0062*/ 	.short	0x0101


	//----- nvinfo : EIATTR_VRC_CTA_INIT_COUNT
	.align		4
        /*0064*/ 	.byte	0x02, 0x4a
	.zero		1
	.zero		1


	//----- nvinfo : EIATTR_EXIT_INSTR_OFFSETS
	.align		4
        /*0068*/ 	.byte	0x04, 0x1c
        /*006a*/ 	.short	(.L_145 - .L_144)


	//   ....[0]....
.L_144:
        /*006c*/ 	.word	0x00000080


	//   ....[1]....
        /*0070*/ 	.word	0x00000270


	//   ....[2]....
        /*0074*/ 	.word	0x00000390


	//----- nvinfo : EIATTR_CBANK_PARAM_SIZE
	.align		4
.L_145:
        /*0078*/ 	.byte	0x03, 0x19
        /*007a*/ 	.short	0x0034


	//----- nvinfo : EIATTR_PARAM_CBANK
	.align		4
        /*007c*/ 	.byte	0x04, 0x0a
        /*007e*/ 	.short	(.L_147 - .L_146)
	.align		4
.L_146:
        /*0080*/ 	.word	index@(.nv.constant0.conditional_te_kernel)
        /*0084*/ 	.short	0x0380
        /*0086*/ 	.short	0x0034


	//----- nvinfo : EIATTR_SW_WAR
	.align		4
.L_147:
        /*0088*/ 	.byte	0x04, 0x36
        /*008a*/ 	.short	(.L_149 - .L_148)
.L_148:
        /*008c*/ 	.word	0x00000008
.L_149:


//--------------------- .nv.info.transfer_entropy_ksg_kernel --------------------------
	.section	.nv.info.transfer_entropy_ksg_kernel,"",@"SHT_CUDA_INFO"
	.sectionflags	@""
	.align	4


	//----- nvinfo : EIATTR_CUDA_API_VERSION
	.align		4
        /*0000*/ 	.byte	0x04, 0x37
        /*0002*/ 	.short	(.L_151 - .L_150)
.L_150:
        /*0004*/ 	.word	0x00000082


	//----- nvinfo : EIATTR_KPARAM_INFO
	.align		4
.L_151:
        /*0008*/ 	.byte	0x04, 0x17
        /*000a*/ 	.short	(.L_153 - .L_152)
.L_152:
        /*000c*/ 	.word	0x00000000
        /*0010*/ 	.short	0x0004
        /*0012*/ 	.short	0x0020
        /*0014*/ 	.byte	0x00, 0xf0, 0x61, 0x00


	//----- nvinfo : EIATTR_KPARAM_INFO
	.align		4
.L_153:
        /*0018*/ 	.byte	0x04, 0x17
        /*001a*/ 	.short	(.L_155 - .L_154)
.L_154:
        /*001c*/ 	.word	0x00000000
        /*0020*/ 	.short	0x0003
        /*0022*/ 	.short	0x0018
        /*0024*/ 	.byte	0x00, 0xf5, 0x21, 0x00


	//----- nvinfo : EIATTR_KPARAM_INFO
	.align		4
.L_155:
        /*0028*/ 	.byte	0x04, 0x17
        /*002a*/ 	.short	(.L_157 - .L_156)
.L_156:
        /*002c*/ 	.word	0x00000000
        /*0030*/ 	.short	0x0002
        /*0032*/ 	.short	0x0010
        /*0034*/ 	.byte	0x00, 0xf5, 0x21, 0x00


	//----- nvinfo : EIATTR_KPARAM_INFO
	.align		4
.L_157:
        /*0038*/ 	.byte	0x04, 0x17
        /*003a*/ 	.short	(.L_159 - .L_158)
.L_158:
        /*003c*/ 	.word	0x00000000
        /*0040*/ 	.short	0x0001
        /*0042*/ 	.short	0x0008
        /*0044*/ 	.byte	0x00, 0xf5, 0x21, 0x00


	//----- nvinfo : EIATTR_KPARAM_INFO
	.align		4
.L_159:
        /*0048*/ 	.byte	0x04, 0x17
        /*004a*/ 	.short	(.L_161 - .L_160)
.L_160:
        /*004c*/ 	.word	0x00000000
        /*0050*/ 	.short	0x0000
        /*0052*/ 	.short	0x0000
        /*0054*/ 	.byte	0x00, 0xf5, 0x21, 0x00


	//----- nvinfo : EIATTR_SPARSE_MMA_MASK
	.align		4
.L_161:
        /*0058*/ 	.byte	0x03, 0x50
        /*005a*/ 	.short	0x0000


	//----- nvinfo : EIATTR_MAXREG_COUNT
	.align		4
        /*005c*/ 	.byte	0x03, 0x1b
        /*005e*/ 	.short	0x00ff


	//----- nvinfo : EIATTR_MERCURY_ISA_VERSION
	.align		4
        /*0060*/ 	.byte	0x03, 0x5f
        /*0062*/ 	.short	0x0101


	//----- nvinfo : EIATTR_VRC_CTA_INIT_COUNT
	.align		4
        /*0064*/ 	.byte	0x02, 0x4a
	.zero		1
	.zero		1


	//----- nvinfo : EIATTR_EXIT_INSTR_OFFSETS
	.align		4
        /*0068*/ 	.byte	0x04, 0x1c
        /*006a*/ 	.short	(.L_163 - .L_162)


	//   ....[0]....
.L_162:
        /*006c*/ 	.word	0x000000b0


	//   ....[1]....
        /*0070*/ 	.word	0x000002e0


	//   ....[2]....
        /*0074*/ 	.word	0x00005170


	//----- nvinfo : EIATTR_CRS_STACK_SIZE
	.align		4
.L_163:
        /*0078*/ 	.byte	0x04, 0x1e
        /*007a*/ 	.short	(.L_165 - .L_164)
.L_164:
        /*007c*/ 	.word	0x00000000


	//----- nvinfo : EIATTR_CBANK_PARAM_SIZE
	.align		4
.L_165:
        /*0080*/ 	.byte	0x03, 0x19
        /*0082*/ 	.short	0x0038


	//----- nvinfo : EIATTR_PARAM_CBANK
	.align		4
        /*0084*/ 	.byte	0x04, 0x0a
        /*0086*/ 	.short	(.L_167 - .L_166)
	.align		4
.L_166:
        /*0088*/ 	.word	index@(.nv.constant0.transfer_entropy_ksg_kernel)
        /*008c*/ 	.short	0x0380
        /*008e*/ 	.short	0x0038


	//----- nvinfo : EIATTR_SW_WAR
	.align		4
.L_167:
        /*0090*/ 	.byte	0x04, 0x36
        /*0092*/ 	.short	(.L_169 - .L_168)
.L_168:
        /*0094*/ 	.word	0x00000008
.L_169:


//--------------------- .nv.callgraph             --------------------------
	.section	.nv.callgraph,"",@"SHT_CUDA_CALLGRAPH"
	.align	4
	.sectionentsize	8
	.align		4
        /*0000*/ 	.word	0x00000000
	.align		4
        /*0004*/ 	.word	0xffffffff
	.align		4
        /*0008*/ 	.word	0x00000000
	.align		4
        /*000c*/ 	.word	0xfffffffe
	.align		4
        /*0010*/ 	.word	0x00000000
	.align		4
        /*0014*/ 	.word	0xfffffffd
	.align		4
        /*0018*/ 	.word	0x00000000
	.align		4
        /*001c*/ 	.word	0xfffffffc


//--------------------- .text.te_performance_metrics --------------------------
	.section	.text.te_performance_metrics,"ax",@progbits
	.align	128
        .global         te_performance_metrics
        .type           te_performance_metrics,@function
        .size           te_performance_metrics,(.L_x_193 - te_performance_metrics)
        .other          te_performance_metrics,@"STO_CUDA_ENTRY STV_DEFAULT"
te_performance_metrics:
.text.te_performance_metrics:
[----:B------:R-:W-:Y:S01]  /*0000*/  LDC R1, c[0x0][0x37c] ;  /* 0x0000df00ff017b82 */ /* 0x000fe20000000800 */
[----:B------:R-:W0:Y:S07]  /*0010*/  S2R R0, SR_TID.X ;  /* 0x0000000000007919 */ /* 0x000e2e0000002100 */
[----:B------:R-:W0:Y:S02]  /*0020*/  S2UR UR4, SR_CTAID.X ;  /* 0x00000000000479c3 */ /* 0x000e240000002500 */
[----:B0-----:R-:W-:-:S13]  /*0030*/  LOP3.LUT P0, RZ, R0, UR4, RZ, 0xfc, !PT ;  /* 0x0000000400ff7c12 */ /* 0x001fda000f80fcff */
[----:B------:R-:W-:Y:S05]  /*0040*/  @P0 EXIT ;  /* 0x000000000000094d */ /* 0x000fea0003800000 */
[----:B------:R-:W0:Y:S01]  /*0050*/  LDCU UR7, c[0x0][0x390] ;  /* 0x00007200ff0777ac */ /* 0x000e220008000800 */
[----:B------:R-:W-:Y:S01]  /*0060*/  CS2R R4, SRZ ;  /* 0x0000000000047805 */ /* 0x000fe2000001ff00 */
[----:B------:R-:W-:Y:S01]  /*0070*/  IMAD.MOV.U32 R6, RZ, RZ, RZ ;  /* 0x000000ffff067224 */ /* 0x000fe200078e00ff */
[----:B------:R-:W1:Y:S01]  /*0080*/  LDCU.64 UR12, c[0x0][0x358] ;  /* 0x00006b00ff0c77ac */ /* 0x000e620008000a00 */
[----:B0-----:R-:W-:-:S09]  /*0090*/  UISETP.NE.AND UP0, UPT, UR7, URZ, UPT ;  /* 0x000000ff0700728c */ /* 0x001fd2000bf05270 */
[----:B-1----:R-:W-:Y:S05]  /*00a0*/  BRA.U !UP0, `(.L_x_0) ;  /* 0x0000000d086c7547 */ /* 0x002fea000b800000 */
[----:B------:R-:W-:Y:S01]  /*00b0*/  UIMAD UR5, UR7, UR7, URZ ;  /* 0x00000007070572a4 */ /* 0x000fe2000f8e02ff */
[----:B------:R-:W-:Y:S01]  /*00c0*/  CS2R R4, SRZ ;  /* 0x0000000000047805 */ /* 0x000fe2000001ff00 */
[----:B------:R-:W-:Y:S02]  /*00d0*/  IMAD.MOV.U32 R0, RZ, RZ, RZ ;  /* 0x000000ffff007224 */ /* 0x000fe400078e00ff */
[----:B------:R-:W-:Y:S01]  /*00e0*/  UISETP.GE.U32.AND UP1, UPT, UR5, 0x10, UPT ;  /* 0x000000100500788c */ /* 0x000fe2000bf26070 */
[----:B------:R-:W-:Y:S01]  /*00f0*/  IMAD.MOV.U32 R6, RZ, RZ, RZ ;  /* 0x000000ffff067224 */ /* 0x000fe200078e00ff */
[----:B------:R-:W-:-:S04]  /*0100*/  UISETP.LT.U32.AND UP0, UPT, UR5, 0x1, UPT ;  /* 0x000000010500788c */ /* 0x000fc8000bf01070 */
[----:B------:R-:W-:-:S04]  /*0110*/  USEL UR4, UR5, 0x1, !UP0 ;  /* 0x0000000105047887 */ /* 0x000fc8000c000000 */
[----:B------:R-:W-:-:S04]  /*0120*/  ULOP3.LUT UR10, UR4, 0xd, URZ, 0xc0, !UPT ;  /* 0x0000000d040a7892 */ /* 0x000fc8000f8ec0ff */
[----:B------:R-:W-:Y:S01]  /*0130*/  UISETP.NE.AND UP0, UPT, UR10, URZ, UPT ;  /* 0x000000ff0a00728c */ /* 0x000fe2000bf05270 */
[----:B------:R-:W-:Y:S10]  /*0140*/  BRA.U !UP1, `(.L_x_1) ;  /* 0x0000000509bc7547 */ /* 0x000ff4000b800000 */
[----:B------:R-:W0:Y:S01]  /*0150*/  LDCU.64 UR8, c[0x0][0x380] ;  /* 0x00007000ff0877ac */ /* 0x000e220008000a00 */
[----:B------:R-:W-:Y:S02]  /*0160*/  IMAD.MOV.U32 R6, RZ, RZ, RZ ;  /* 0x000000ffff067224 */ /* 0x000fe400078e00ff */
[----:B------:R-:W-:Y:S01]  /*0170*/  IMAD.MOV.U32 R4, RZ, RZ, RZ ;  /* 0x000000ffff047224 */ /* 0x000fe200078e00ff */
[----:B0-----:R-:W-:Y:S02]  /*0180*/  UIADD3 UR5, UP1, UPT, UR8, 0x20, URZ ;  /* 0x0000002008057890 */ /* 0x001fe4000ff3e0ff */
[----:B------:R-:W-:Y:S02]  /*0190*/  ULOP3.LUT UR8, UR4, 0xfffffff0, URZ, 0xc0, !UPT ;  /* 0xfffffff004087892 */ /* 0x000fe4000f8ec0ff */
[----:B------:R-:W-:Y:S02]  /*01a0*/  UIADD3.X UR6, UPT, UPT, URZ, UR9, URZ, UP1, !UPT ;  /* 0x00000009ff067290 */ /* 0x000fe40008ffe4ff */
[----:B------:R-:W-:Y:S01]  /*01b0*/  IMAD.U32 R2, RZ, RZ, UR5 ;  /* 0x00000005ff027e24 */ /* 0x000fe2000f8e00ff */
[----:B------:R-:W-:-:S02]  /*01c0*/  UIADD3 UR9, UPT, UPT, -UR8, URZ, URZ ;  /* 0x000000ff08097290 */ /* 0x000fc4000fffe1ff */
[----:B------:R-:W-:Y:S01]  /*01d0*/  MOV R0, UR8 ;  /* 0x0000000800007c02 */ /* 0x000fe20008000f00 */
[----:B------:R-:W-:-:S09]  /*01e0*/  IMAD.U32 R3, RZ, RZ, UR6 ;  /* 0x00000006ff037e24 */ /* 0x000fd2000f8e00ff */
.L_x_2:
[----:B------:R-:W2:Y:S04]  /*01f0*/  LDG.E.CONSTANT R22, desc[UR12][R2.64+-0x20] ;  /* 0xffffe00c02167981 */ /* 0x000ea8000c1e9900 */
[----:B------:R-:W3:Y:S04]  /*0200*/  LDG.E.CONSTANT R21, desc[UR12][R2.64+-0x1c] ;  /* 0xffffe40c02157981 */ /* 0x000ee8000c1e9900 */
[----:B------:R-:W4:Y:S04]  /*0210*/  LDG.E.CONSTANT R20, desc[UR12][R2.64+-0x18] ;  /* 0xffffe80c02147981 */ /* 0x000f28000c1e9900 */
[----:B------:R-:W5:Y:S04]  /*0220*/  LDG.E.CONSTANT R19, desc[UR12][R2.64+-0x14] ;  /* 0xffffec0c02137981 */ /* 0x000f68000c1e9900 */
        /* <DEDUP_REMOVED lines=11> */
[----:B------:R-:W5:Y:S01]  /*02e0*/  LDG.E.CONSTANT R7, desc[UR12][R2.64+0x1c] ;  /* 0x00001c0c02077981 */ /* 0x000f62000c1e9900 */
[----:B------:R-:W-:Y:S01]  /*02f0*/  VIADD R23, R6, 0x1 ;  /* 0x0000000106177836 */ /* 0x000fe20000000000 */
[----:B------:R-:W-:-:S04]  /*0300*/  UIADD3 UR9, UPT, UPT, UR9, 0x10, URZ ;  /* 0x0000001009097890 */ /* 0x000fc8000fffe0ff */
[----:B------:R-:W-:Y:S01]  /*0310*/  UISETP.NE.AND UP1, UPT, UR9, URZ, UPT ;  /* 0x000000ff0900728c */ /* 0x000fe2000bf25270 */
[----:B--2---:R-:W-:Y:S02]  /*0320*/  FSETP.GT.AND P4, PT, R22, 0.0099999997764825820923, PT ;  /* 0x3c23d70a1600780b */ /* 0x004fe40003f84000 */
[----:B---3--:R-:W-:Y:S02]  /*0330*/  FSETP.GT.AND P5, PT, R21, 0.0099999997764825820923, PT ;  /* 0x3c23d70a1500780b */ /* 0x008fe40003fa4000 */
[----:B----4-:R-:W-:Y:S02]  /*0340*/  FSETP.GT.AND P6, PT, R20, 0.0099999997764825820923, PT ;  /* 0x3c23d70a1400780b */ /* 0x010fe40003fc4000 */
[----:B-----5:R-:W-:-:S07]  /*0350*/  FSETP.GT.AND P0, PT, R19, 0.0099999997764825820923, PT ;  /* 0x3c23d70a1300780b */ /* 0x020fce0003f04000 */
[----:B------:R-:W-:Y:S02]  /*0360*/  @!P4 IMAD.MOV R23, RZ, RZ, R6 ;  /* 0x000000ffff17c224 */ /* 0x000fe400078e0206 */
[C---:B------:R-:W-:Y:S01]  /*0370*/  @P4 FADD R5, R22.reuse, R5 ;  /* 0x0000000516054221 */ /* 0x040fe20000000000 */
[----:B------:R-:W-:Y:S02]  /*0380*/  @P4 FMNMX R4, R22, R4, !PT ;  /* 0x0000000416044209 */ /* 0x000fe40007800000 */
[----:B------:R-:W-:Y:S01]  /*0390*/  FSETP.GT.AND P1, PT, R17, 0.0099999997764825820923, PT ;  /* 0x3c23d70a1100780b */ /* 0x000fe20003f24000 */
[----:B------:R-:W-:Y:S01]  /*03a0*/  @P5 FADD R5, R5, R21 ;  /* 0x0000001505055221 */ /* 0x000fe20000000000 */
[----:B------:R-:W-:Y:S01]  /*03b0*/  IADD3 R6, PT, PT, R23, 0x1, RZ ;  /* 0x0000000117067810 */ /* 0x000fe20007ffe0ff */
[----:B------:R-:W-:Y:S01]  /*03c0*/  @!P5 IMAD.MOV R6, RZ, RZ, R23 ;  /* 0x000000ffff06d224 */ /* 0x000fe200078e0217 */
[----:B------:R-:W-:Y:S01]  /*03d0*/  FSETP.GT.AND P2, PT, R18, 0.0099999997764825820923, PT ;  /* 0x3c23d70a1200780b */ /* 0x000fe20003f44000 */
[----:B------:R-:W-:Y:S01]  /*03e0*/  @P6 FADD R5, R5, R20 ;  /* 0x0000001405056221 */ /* 0x000fe20000000000 */
[----:B------:R-:W-:Y:S01]  /*03f0*/  @P5 FMNMX R4, R4, R21, !PT ;  /* 0x0000001504045209 */ /* 0x000fe20007800000 */
[----:B------:R-:W-:Y:S01]  /*0400*/  VIADD R23, R6, 0x1 ;  /* 0x0000000106177836 */ /* 0x000fe20000000000 */
[----:B------:R-:W-:Y:S01]  /*0410*/  FSETP.GT.AND P3, PT, R15, 0.0099999997764825820923, PT ;  /* 0x3c23d70a0f00780b */ /* 0x000fe20003f64000 */
[----:B------:R-:W-:Y:S01]  /*0420*/  @!P6 IMAD.MOV R23, RZ, RZ, R6 ;  /* 0x000000ffff17e224 */ /* 0x000fe200078e0206 */
[----:B------:R-:W-:Y:S01]  /*0430*/  @P6 FMNMX R4, R4, R20, !PT ;  /* 0x0000001404046209 */ /* 0x000fe20007800000 */
[----:B------:R-:W-:Y:S01]  /*0440*/  @P0 FADD R5, R5, R19 ;  /* 0x0000001305050221 */ /* 0x000fe20000000000 */
[----:B------:R-:W-:Y:S01]  /*0450*/  FSETP.GT.AND P4, PT, R16, 0.0099999997764825820923, PT ;  /* 0x3c23d70a1000780b */ /* 0x000fe20003f84000 */
[C---:B------:R-:W-:Y:S01]  /*0460*/  VIADD R6, R23.reuse, 0x1 ;  /* 0x0000000117067836 */ /* 0x040fe20000000000 */
[----:B------:R-:W-:Y:S01]  /*0470*/  @!P0 IADD3 R6, PT, PT, R23, RZ, RZ ;  /* 0x000000ff17068210 */ /* 0x000fe20007ffe0ff */
[----:B------:R-:W-:Y:S01]  /*0480*/  @P1 FADD R5, R5, R17 ;  /* 0x0000001105051221 */ /* 0x000fe20000000000 */
[----:B------:R-:W-:-:S02]  /*0490*/  FSETP.GT.AND P5, PT, R13, 0.0099999997764825820923, PT ;  /* 0x3c23d70a0d00780b */ /* 0x000fc40003fa4000 */
[----:B------:R-:W-:Y:S01]  /*04a0*/  @P0 FMNMX R4, R4, R19, !PT ;  /* 0x0000001304040209 */ /* 0x000fe20007800000 */
[----:B------:R-:W-:Y:S01]  /*04b0*/  VIADD R23, R6, 0x1 ;  /* 0x0000000106177836 */ /* 0x000fe20000000000 */
[----:B------:R-:W-:Y:S01]  /*04c0*/  FSETP.GT.AND P6, PT, R14, 0.0099999997764825820923, PT ;  /* 0x3c23d70a0e00780b */ /* 0x000fe20003fc4000 */
[----:B------:R-:W-:Y:S01]  /*04d0*/  @!P1 IMAD.MOV R23, RZ, RZ, R6 ;  /* 0x000000ffff179224 */ /* 0x000fe200078e0206 */
[----:B------:R-:W-:Y:S01]  /*04e0*/  @P1 FMNMX R4, R4, R17, !PT ;  /* 0x0000001104041209 */ /* 0x000fe20007800000 */
[----:B------:R-:W-:Y:S01]  /*04f0*/  @P2 FADD R5, R5, R18 ;  /* 0x0000001205052221 */ /* 0x000fe20000000000 */
[----:B------:R-:W-:Y:S01]  /*0500*/  FSETP.GT.AND P0, PT, R11, 0.0099999997764825820923, PT ;  /* 0x3c23d70a0b00780b */ /* 0x000fe20003f04000 */
[----:B------:R-:W-:Y:S01]  /*0510*/  VIADD R6, R23, 0x1 ;  /* 0x0000000117067836 */ /* 0x000fe20000000000 */
[----:B------:R-:W-:Y:S01]  /*0520*/  @P2 FMNMX R4, R4, R18, !PT ;  /* 0x0000001204042209 */ /* 0x000fe20007800000 */
[----:B------:R-:W-:Y:S02]  /*0530*/  @!P2 IMAD.MOV R6, RZ, RZ, R23 ;  /* 0x000000ffff06a224 */ /* 0x000fe400078e0217 */
[----:B------:R-:W-:Y:S01]  /*0540*/  @P3 FADD R5, R5, R15 ;  /* 0x0000000f05053221 */ /* 0x000fe20000000000 */
[----:B------:R-:W-:-:S02]  /*0550*/  FSETP.GT.AND P1, PT, R12, 0.0099999997764825820923, PT ;  /* 0x3c23d70a0c00780b */ /* 0x000fc40003f24000 */
[----:B------:R-:W-:Y:S01]  /*0560*/  @P3 FMNMX R4, R4, R15, !PT ;  /* 0x0000000f04043209 */ /* 0x000fe20007800000 */
[----:B------:R-:W-:Y:S01]  /*0570*/  @P4 FADD R5, R5, R16 ;  /* 0x0000001005054221 */ /* 0x000fe20000000000 */
[----:B------:R-:W-:Y:S01]  /*0580*/  IADD3 R22, PT, PT, R6, 0x1, RZ ;  /* 0x0000000106167810 */ /* 0x000fe20007ffe0ff */
        /* <DEDUP_REMOVED lines=8> */
[----:B------:R-:W-:Y:S01]  /*0610*/  FSETP.GT.AND P3, PT, R10, 0.0099999997764825820923, PT ;  /* 0x3c23d70a0a00780b */ /* 0x000fe20003f64000 */
[C---:B------:R-:W-:Y:S01]  /*0620*/  VIADD R20, R6.reuse, 0x1 ;  /* 0x0000000106147836 */ /* 0x040fe20000000000 */
[----:B------:R-:W-:Y:S01]  /*0630*/  @!P5 IADD3 R20, PT, PT, R6, RZ, RZ ;  /* 0x000000ff0614d210 */ /* 0x000fe20007ffe0ff */
[----:B------:R-:W-:Y:S01]  /*0640*/  @P0 FADD R5, R5, R11 ;  /* 0x0000000b05050221 */ /* 0x000fe20000000000 */
[----:B------:R-:W-:-:S03]  /*0650*/  @P6 FMNMX R4, R4, R14, !PT ;  /* 0x0000000e04046209 */ /* 0x000fc60007800000 */
[----:B------:R-:W-:Y:S01]  /*0660*/  VIADD R6, R20, 0x1 ;  /* 0x0000000114067836 */ /* 0x000fe20000000000 */
[----:B------:R-:W-:Y:S01]  /*0670*/  @P0 FMNMX R4, R4, R11, !PT ;  /* 0x0000000b04040209 */ /* 0x000fe20007800000 */
[----:B------:R-:W-:Y:S02]  /*0680*/  @!P6 IMAD.MOV R6, RZ, RZ, R20 ;  /* 0x000000ffff06e224 */ /* 0x000fe400078e0214 */
[----:B------:R-:W-:Y:S01]  /*0690*/  @P1 FADD R5, R5, R12 ;  /* 0x0000000c05051221 */ /* 0x000fe20000000000 */
[----:B------:R-:W-:Y:S01]  /*06a0*/  @P1 FMNMX R4, R4, R12, !PT ;  /* 0x0000000c04041209 */ /* 0x000fe20007800000 */
[----:B------:R-:W-:Y:S02]  /*06b0*/  VIADD R17, R6, 0x1 ;  /* 0x0000000106117836 */ /* 0x000fe40000000000 */
[----:B------:R-:W-:Y:S01]  /*06c0*/  @P2 FADD R5, R5, R9 ;  /* 0x0000000905052221 */ /* 0x000fe20000000000 */
[----:B------:R-:W-:Y:S01]  /*06d0*/  @!P0 IMAD.MOV R17, RZ, RZ, R6 ;  /* 0x000000ffff118224 */ /* 0x000fe200078e0206 */
[----:B------:R-:W-:-:S02]  /*06e0*/  FSETP.GT.AND P0, PT, R8, 0.0099999997764825820923, PT ;  /* 0x3c23d70a0800780b */ /* 0x000fc40003f04000 */
[----:B------:R-:W-:Y:S01]  /*06f0*/  @P2 FMNMX R4, R4, R9, !PT ;  /* 0x0000000904042209 */ /* 0x000fe20007800000 */
[----:B------:R-:W-:Y:S01]  /*0700*/  @P3 FADD R5, R5, R10 ;  /* 0x0000000a05053221 */ /* 0x000fe20000000000 */
[----:B------:R-:W-:Y:S01]  /*0710*/  IADD3 R6, PT, PT, R17, 0x1, RZ ;  /* 0x0000000111067810 */ /* 0x000fe20007ffe0ff */
[----:B------:R-:W-:Y:S01]  /*0720*/  @!P1 IMAD.MOV R6, RZ, RZ, R17 ;  /* 0x000000ffff069224 */ /* 0x000fe200078e0211 */
[----:B------:R-:W-:Y:S02]  /*0730*/  FSETP.GT.AND P1, PT, R7, 0.0099999997764825820923, PT ;  /* 0x3c23d70a0700780b */ /* 0x000fe40003f24000 */
[----:B------:R-:W-:Y:S01]  /*0740*/  @P3 FMNMX R4, R4, R10, !PT ;  /* 0x0000000a04043209 */ /* 0x000fe20007800000 */
[----:B------:R-:W-:Y:S02]  /*0750*/  VIADD R13, R6, 0x1 ;  /* 0x00000001060d7836 */ /* 0x000fe40000000000 */
[----:B------:R-:W-:Y:S02]  /*0760*/  @!P2 IMAD.MOV R13, RZ, RZ, R6 ;  /* 0x000000ffff0da224 */ /* 0x000fe400078e0206 */
[----:B------:R-:W-:Y:S01]  /*0770*/  @P0 FADD R5, R5, R8 ;  /* 0x0000000805050221 */ /* 0x000fe20000000000 */
[----:B------:R-:W-:Y:S01]  /*0780*/  @P0 FMNMX R4, R4, R8, !PT ;  /* 0x0000000804040209 */ /* 0x000fe20007800000 */
[C---:B------:R-:W-:Y:S01]  /*0790*/  VIADD R6, R13.reuse, 0x1 ;  /* 0x000000010d067836 */ /* 0x040fe20000000000 */
[----:B------:R-:W-:-:S03]  /*07a0*/  @!P3 IADD3 R6, PT, PT, R13, RZ, RZ ;  /* 0x000000ff0d06b210 */ /* 0x000fc60007ffe0ff */
[----:B------:R-:W-:Y:S01]  /*07b0*/  @P1 FADD R5, R5, R7 ;  /* 0x0000000705051221 */ /* 0x000fe20000000000 */
[----:B------:R-:W-:Y:S01]  /*07c0*/  @P1 FMNMX R4, R4, R7, !PT ;  /* 0x0000000704041209 */ /* 0x000fe20007800000 */
[----:B------:R-:W-:Y:S02]  /*07d0*/  VIADD R9, R6, 0x1 ;  /* 0x0000000106097836 */ /* 0x000fe40000000000 */
[----:B------:R-:W-:Y:S01]  /*07e0*/  @!P0 IMAD.MOV R9, RZ, RZ, R6 ;  /* 0x000000ffff098224 */ /* 0x000fe200078e0206 */
[----:B------:R-:W-:-:S03]  /*07f0*/  IADD3 R2, P0, PT, R2, 0x40, RZ ;  /* 0x0000004002027810 */ /* 0x000fc60007f1e0ff */
[C---:B------:R-:W-:Y:S01]  /*0800*/  VIADD R6, R9.reuse, 0x1 ;  /* 0x0000000109067836 */ /* 0x040fe20000000000 */
[----:B------:R-:W-:Y:S01]  /*0810*/  @!P1 IADD3 R6, PT, PT, R9, RZ, RZ ;  /* 0x000000ff09069210 */ /* 0x000fe20007ffe0ff */
[----:B------:R-:W-:Y:S01]  /*0820*/  IMAD.X R3, RZ, RZ, R3, P0 ;  /* 0x000000ffff037224 */ /* 0x000fe200000e0603 */
[----:B------:R-:W-:Y:S07]  /*0830*/  BRA.U UP1, `(.L_x_2) ;  /* 0xfffffff9016c7547 */ /* 0x000fee000b83ffff */
.L_x_1:
[----:B------:R-:W-:Y:S05]  /*0840*/  BRA.U !UP0, `(.L_x_0) ;  /* 0x0000000508847547 */ /* 0x000fea000b800000 */
[----:B------:R-:W-:Y:S02]  /*0850*/  UISETP.GE.U32.AND UP0, UPT, UR10, 0x8, UPT ;  /* 0x000000080a00788c */ /* 0x000fe4000bf06070 */
[----:B------:R-:W-:-:S04]  /*0860*/  ULOP3.LUT UR5, UR4, 0x5, URZ, 0xc0, !UPT ;  /* 0x0000000504057892 */ /* 0x000fc8000f8ec0ff */
[----:B------:R-:W-:-:S03]  /*0870*/  UISETP.NE.AND UP1, UPT, UR5, URZ, UPT ;  /* 0x000000ff0500728c */ /* 0x000fc6000bf25270 */
[----:B------:R-:W-:Y:S08]  /*0880*/  BRA.U !UP0, `(.L_x_3) ;  /* 0x0000000108cc7547 */ /* 0x000ff0000b800000 */
[----:B------:R-:W0:Y:S02]  /*0890*/  LDC.64 R2, c[0x0][0x380] ;  /* 0x0000e000ff027b82 */ /* 0x000e240000000a00 */
[----:B0-----:R-:W-:-:S05]  /*08a0*/  IMAD.WIDE.U32 R2, R0, 0x4, R2 ;  /* 0x0000000400027825 */ /* 0x001fca00078e0002 */
[----:B------:R-:W2:Y:S04]  /*08b0*/  LDG.E.CONSTANT R7, desc[UR12][R2.64] ;  /* 0x0000000c02077981 */ /* 0x000ea8000c1e9900 */
[----:B------:R-:W3:Y:S04]  /*08c0*/  LDG.E.CONSTANT R9, desc[UR12][R2.64+0x4] ;  /* 0x0000040c02097981 */ /* 0x000ee8000c1e9900 */
[----:B------:R-:W4:Y:S04]  /*08d0*/  LDG.E.CONSTANT R10, desc[UR12][R2.64+0x8] ;  /* 0x0000080c020a7981 */ /* 0x000f28000c1e9900 */
[----:B------:R-:W5:Y:S04]  /*08e0*/  LDG.E.CONSTANT R11, desc[UR12][R2.64+0xc] ;  /* 0x00000c0c020b7981 */ /* 0x000f68000c1e9900 */
[----:B------:R-:W5:Y:S04]  /*08f0*/  LDG.E.CONSTANT R12, desc[UR12][R2.64+0x10] ;  /* 0x0000100c020c7981 */ /* 0x000f68000c1e9900 */
[----:B------:R-:W5:Y:S04]  /*0900*/  LDG.E.CONSTANT R13, desc[UR12][R2.64+0x14] ;  /* 0x0000140c020d7981 */ /* 0x000f68000c1e9900 */
[----:B------:R-:W5:Y:S04]  /*0910*/  LDG.E.CONSTANT R14, desc[UR12][R2.64+0x18] ;  /* 0x0000180c020e7981 */ /* 0x000f68000c1e9900 */
[----:B------:R0:W5:Y:S01]  /*0920*/  LDG.E.CONSTANT R15, desc[UR12][R2.64+0x1c] ;  /* 0x00001c0c020f7981 */ /* 0x000162000c1e9900 */
[----:B------:R-:W-:-:S02]  /*0930*/  VIADD R8, R6, 0x1 ;  /* 0x0000000106087836 */ /* 0x000fc40000000000 */
[----:B------:R-:W-:Y:S01]  /*0940*/  VIADD R0, R0, 0x8 ;  /* 0x0000000800007836 */ /* 0x000fe20000000000 */
[----:B--2---:R-:W-:Y:S02]  /*0950*/  FSETP.GT.AND P1, PT, R7, 0.0099999997764825820923, PT ;  /* 0x3c23d70a0700780b */ /* 0x004fe40003f24000 */
[----:B---3--:R-:W-:Y:S02]  /*0960*/  FSETP.GT.AND P2, PT, R9, 0.0099999997764825820923, PT ;  /* 0x3c23d70a0900780b */ /* 0x008fe40003f44000 */
[----:B----4-:R-:W-:Y:S02]  /*0970*/  FSETP.GT.AND P3, PT, R10, 0.0099999997764825820923, PT ;  /* 0x3c23d70a0a00780b */ /* 0x010fe40003f64000 */
[----:B-----5:R-:W-:-:S07]  /*0980*/  FSETP.GT.AND P4, PT, R11, 0.0099999997764825820923, PT ;  /* 0x3c23d70a0b00780b */ /* 0x020fce0003f84000 */
[----:B------:R-:W-:Y:S02]  /*0990*/  @!P1 IMAD.MOV R8, RZ, RZ, R6 ;  /* 0x000000ffff089224 */ /* 0x000fe400078e0206 */
[----:B------:R-:W-:Y:S01]  /*09a0*/  @P1 FADD R5, R5, R7 ;  /* 0x0000000705051221 */ /* 0x000fe20000000000 */
[----:B------:R-:W-:Y:S01]  /*09b0*/  @P1 FMNMX R4, R4, R7, !PT ;  /* 0x0000000704041209 */ /* 0x000fe20007800000 */
[----:B------:R-:W-:Y:S01]  /*09c0*/  VIADD R6, R8, 0x1 ;  /* 0x0000000108067836 */ /* 0x000fe20000000000 */
[----:B------:R-:W-:Y:S01]  /*09d0*/  FSETP.GT.AND P0, PT, R12, 0.0099999997764825820923, PT ;  /* 0x3c23d70a0c00780b */ /* 0x000fe20003f04000 */
[----:B------:R-:W-:Y:S01]  /*09e0*/  @!P2 IMAD.MOV R6, RZ, RZ, R8 ;  /* 0x000000ffff06a224 */ /* 0x000fe200078e0208 */
[----:B------:R-:W-:Y:S01]  /*09f0*/  FSETP.GT.AND P1, PT, R13, 0.0099999997764825820923, PT ;  /* 0x3c23d70a0d00780b */ /* 0x000fe20003f24000 */
[----:B------:R-:W-:Y:S01]  /*0a00*/  @P2 FADD R5, R5, R9 ;  /* 0x0000000905052221 */ /* 0x000fe20000000000 */
[----:B------:R-:W-:Y:S02]  /*0a10*/  @P2 FMNMX R4, R4, R9, !PT ;  /* 0x0000000904042209 */ /* 0x000fe40007800000 */
[----:B------:R-:W-:Y:S01]  /*0a20*/  IADD3 R8, PT, PT, R6, 0x1, RZ ;  /* 0x0000000106087810 */ /* 0x000fe20007ffe0ff */
[----:B------:R-:W-:-:S02]  /*0a30*/  @!P3 IMAD.MOV R8, RZ, RZ, R6 ;  /* 0x000000ffff08b224 */ /* 0x000fc400078e0206 */
[----:B------:R-:W-:Y:S01]  /*0a40*/  @P3 FADD R5, R5, R10 ;  /* 0x0000000a05053221 */ /* 0x000fe20000000000 */
[----:B------:R-:W-:Y:S01]  /*0a50*/  @P3 FMNMX R4, R4, R10, !PT ;  /* 0x0000000a04043209 */ /* 0x000fe20007800000 */
[----:B0-----:R-:W-:Y:S01]  /*0a60*/  VIADD R2, R8, 0x1 ;  /* 0x0000000108027836 */ /* 0x001fe20000000000 */
[----:B------:R-:W-:Y:S01]  /*0a70*/  FSETP.GT.AND P2, PT, R14, 0.0099999997764825820923, PT ;  /* 0x3c23d70a0e00780b */ /* 0x000fe20003f44000 */
[----:B------:R-:W-:Y:S02]  /*0a80*/  @!P4 IMAD.MOV R2, RZ, RZ, R8 ;  /* 0x000000ffff02c224 */ /* 0x000fe400078e0208 */
[----:B------:R-:W-:Y:S01]  /*0a90*/  @P4 FADD R5, R5, R11 ;  /* 0x0000000b05054221 */ /* 0x000fe20000000000 */
[----:B------:R-:W-:Y:S01]  /*0aa0*/  @P4 FMNMX R4, R4, R11, !PT ;  /* 0x0000000b04044209 */ /* 0x000fe20007800000 */
[C---:B------:R-:W-:Y:S01]  /*0ab0*/  VIADD R3, R2.reuse, 0x1 ;  /* 0x0000000102037836 */ /* 0x040fe20000000000 */
[----:B------:R-:W-:Y:S01]  /*0ac0*/  @!P0 IADD3 R3, PT, PT, R2, RZ, RZ ;  /* 0x000000ff02038210 */ /* 0x000fe20007ffe0ff */
[----:B------:R-:W-:Y:S01]  /*0ad0*/  @P0 FADD R5, R5, R12 ;  /* 0x0000000c05050221 */ /* 0x000fe20000000000 */
[----:B------:R-:W-:-:S02]  /*0ae0*/  FSETP.GT.AND P3, PT, R15, 0.0099999997764825820923, PT ;  /* 0x3c23d70a0f00780b */ /* 0x000fc40003f64000 */
[----:B------:R-:W-:Y:S01]  /*0af0*/  @P0 FMNMX R4, R4, R12, !PT ;  /* 0x0000000c04040209 */ /* 0x000fe20007800000 */
[----:B------:R-:W-:Y:S02]  /*0b00*/  VIADD R2, R3, 0x1 ;  /* 0x0000000103027836 */ /* 0x000fe40000000000 */
[----:B------:R-:W-:Y:S01]  /*0b10*/  @P1 FADD R5, R5, R13 ;  /* 0x0000000d05051221 */ /* 0x000fe20000000000 */
[----:B------:R-:W-:Y:S01]  /*0b20*/  @!P1 IMAD.MOV R2, RZ, RZ, R3 ;  /* 0x000000ffff029224 */ /* 0x000fe200078e0203 */
[----:B------:R-:W-:Y:S02]  /*0b30*/  @P1 FMNMX R4, R4, R13, !PT ;  /* 0x0000000d04041209 */ /* 0x000fe40007800000 */
[----:B------:R-:W-:Y:S01]  /*0b40*/  @P2 FADD R5, R5, R14 ;  /* 0x0000000e05052221 */ /* 0x000fe20000000000 */
[----:B------:R-:W-:Y:S01]  /*0b50*/  VIADD R3, R2, 0x1 ;  /* 0x0000000102037836 */ /* 0x000fe20000000000 */
[----:B------:R-:W-:Y:S01]  /*0b60*/  @P2 FMNMX R4, R4, R14, !PT ;  /* 0x0000000e04042209 */ /* 0x000fe20007800000 */
[----:B------:R-:W-:-:S02]  /*0b70*/  @!P2 IMAD.MOV R3, RZ, RZ, R2 ;  /* 0x000000ffff03a224 */ /* 0x000fc400078e0202 */
[----:B------:R-:W-:Y:S01]  /*0b80*/  @P3 FADD R5, R5, R15 ;  /* 0x0000000f05053221 */ /* 0x000fe20000000000 */
[----:B------:R-:W-:Y:S02]  /*0b90*/  @P3 FMNMX R4, R4, R15, !PT ;  /* 0x0000000f04043209 */ /* 0x000fe40007800000 */
[----:B------:R-:W-:Y:S01]  /*0ba0*/  IADD3 R6, PT, PT, R3, 0x1, RZ ;  /* 0x0000000103067810 */ /* 0x000fe20007ffe0ff */
[----:B------:R-:W-:-:S07]  /*0bb0*/  @!P3 IMAD.MOV R6, RZ, RZ, R3 ;  /* 0x000000ffff06b224 */ /* 0x000fce00078e0203 */
.L_x_3:
[----:B------:R-:W-:Y:S05]  /*0bc0*/  BRA.U !UP1, `(.L_x_0) ;  /* 0x0000000109a47547 */ /* 0x000fea000b800000 */
[----:B------:R-:W-:Y:S02]  /*0bd0*/  UISETP.GE.U32.AND UP0, UPT, UR5, 0x4, UPT ;  /* 0x000000040500788c */ /* 0x000fe4000bf06070 */
[----:B------:R-:W-:-:S04]  /*0be0*/  ULOP3.LUT UR4, UR4, 0x1, URZ, 0xc0, !UPT ;  /* 0x0000000104047892 */ /* 0x000fc8000f8ec0ff */
[----:B------:R-:W-:-:S03]  /*0bf0*/  UISETP.NE.U32.AND UP1, UPT, UR4, 0x1, UPT ;  /* 0x000000010400788c */ /* 0x000fc6000bf25070 */
[----:B------:R-:W-:Y:S08]  /*0c00*/  BRA.U !UP0, `(.L_x_4) ;  /* 0x00000001086c7547 */ /* 0x000ff0000b800000 */
[----:B------:R-:W0:Y:S02]  /*0c10*/  LDC.64 R2, c[0x0][0x380] ;  /* 0x0000e000ff027b82 */ /* 0x000e240000000a00 */
[----:B0-----:R-:W-:-:S05]  /*0c20*/  IMAD.WIDE.U32 R2, R0, 0x4, R2 ;  /* 0x0000000400027825 */ /* 0x001fca00078e0002 */
[----:B------:R-:W2:Y:S04]  /*0c30*/  LDG.E.CONSTANT R8, desc[UR12][R2.64] ;  /* 0x0000000c02087981 */ /* 0x000ea8000c1e9900 */
[----:B------:R-:W3:Y:S04]  /*0c40*/  LDG.E.CONSTANT R9, desc[UR12][R2.64+0x4] ;  /* 0x0000040c02097981 */ /* 0x000ee8000c1e9900 */
[----:B------:R-:W4:Y:S04]  /*0c50*/  LDG.E.CONSTANT R10, desc[UR12][R2.64+0x8] ;  /* 0x0000080c020a7981 */ /* 0x000f28000c1e9900 */
[----:B------:R-:W5:Y:S01]  /*0c60*/  LDG.E.CONSTANT R11, desc[UR12][R2.64+0xc] ;  /* 0x00000c0c020b7981 */ /* 0x000f62000c1e9900 */
        /* <DEDUP_REMOVED lines=8> */
[----:B------:R-:W-:Y:S02]  /*0cf0*/  @P0 FMNMX R4, R4, R8, !PT ;  /* 0x0000000804040209 */ /* 0x000fe40007800000 */
[----:B------:R-:W-:Y:S01]  /*0d00*/  IADD3 R6, PT, PT, R7, 0x1, RZ ;  /* 0x0000000107067810 */ /* 0x000fe20007ffe0ff */
[----:B------:R-:W-:Y:S02]  /*0d10*/  @!P1 IMAD.MOV R6, RZ, RZ, R7 ;  /* 0x000000ffff069224 */ /* 0x000fe400078e0207 */
[----:B------:R-:W-:Y:S01]  /*0d20*/  @P1 FADD R5, R5, R9 ;  /* 0x0000000905051221 */ /* 0x000fe20000000000 */
[----:B------:R-:W-:Y:S01]  /*0d30*/  @P1 FMNMX R4, R4, R9, !PT ;  /* 0x0000000904041209 */ /* 0x000fe20007800000 */
[----:B------:R-:W-:-:S02]  /*0d40*/  VIADD R2, R6, 0x1 ;  /* 0x0000000106027836 */ /* 0x000fc40000000000 */
[----:B------:R-:W-:Y:S01]  /*0d50*/  @P2 FADD R5, R5, R10 ;  /* 0x0000000a05052221 */ /* 0x000fe20000000000 */
[----:B------:R-:W-:Y:S01]  /*0d60*/  @!P2 IMAD.MOV R2, RZ, RZ, R6 ;  /* 0x000000ffff02a224 */ /* 0x000fe200078e0206 */
[----:B------:R-:W-:Y:S02]  /*0d70*/  @P2 FMNMX R4, R4, R10, !PT ;  /* 0x0000000a04042209 */ /* 0x000fe40007800000 */
[----:B------:R-:W-:Y:S01]  /*0d80*/  @P3 FADD R5, R5, R11 ;  /* 0x0000000b05053221 */ /* 0x000fe20000000000 */
[----:B------:R-:W-:Y:S01]  /*0d90*/  VIADD R6, R2, 0x1 ;  /* 0x0000000102067836 */ /* 0x000fe20000000000 */
[----:B------:R-:W-:Y:S02]  /*0da0*/  @P3 FMNMX R4, R4, R11, !PT ;  /* 0x0000000b04043209 */ /* 0x000fe40007800000 */
[----:B------:R-:W-:-:S07]  /*0db0*/  @!P3 IADD3 R6, PT, PT, R2, RZ, RZ ;  /* 0x000000ff0206b210 */ /* 0x000fce0007ffe0ff */
.L_x_4:
[----:B------:R-:W-:Y:S05]  /*0dc0*/  BRA.U UP1, `(.L_x_0) ;  /* 0x0000000101247547 */ /* 0x000fea000b800000 */
[----:B------:R-:W0:Y:S02]  /*0dd0*/  LDC.64 R2, c[0x0][0x380] ;  /* 0x0000e000ff027b82 */ /* 0x000e240000000a00 */
[----:B0-----:R-:W-:-:S06]  /*0de0*/  IMAD.WIDE.U32 R2, R0, 0x4, R2 ;  /* 0x0000000400027825 */ /* 0x001fcc00078e0002 */
[----:B------:R-:W2:Y:S01]  /*0df0*/  LDG.E.CONSTANT R2, desc[UR12][R2.64] ;  /* 0x0000000c02027981 */ /* 0x000ea2000c1e9900 */
[----:B------:R-:W-:Y:S01]  /*0e00*/  VIADD R0, R6, 0x1 ;  /* 0x0000000106007836 */ /* 0x000fe20000000000 */
[----:B--2---:R-:W-:-:S13]  /*0e10*/  FSETP.GT.AND P0, PT, R2, 0.0099999997764825820923, PT ;  /* 0x3c23d70a0200780b */ /* 0x004fda0003f04000 */
[----:B------:R-:W-:Y:S02]  /*0e20*/  @!P0 IMAD.MOV R0, RZ, RZ, R6 ;  /* 0x000000ffff008224 */ /* 0x000fe400078e0206 */
[----:B------:R-:W-:Y:S01]  /*0e30*/  @P0 FADD R5, R5, R2 ;  /* 0x0000000205050221 */ /* 0x000fe20000000000 */
[----:B------:R-:W-:Y:S01]  /*0e40*/  @P0 FMNMX R4, R4, R2, !PT ;  /* 0x0000000204040209 */ /* 0x000fe20007800000 */
[----:B------:R-:W-:-:S07]  /*0e50*/  IMAD.MOV.U32 R6, RZ, RZ, R0 ;  /* 0x000000ffff067224 */ /* 0x000fce00078e0000 */
.L_x_0:
[----:B------:R-:W-:Y:S01]  /*0e60*/  UIADD3 UR4, UPT, UPT, UR7, -0x1, URZ ;  /* 0xffffffff07047890 */ /* 0x000fe2000fffe0ff */
[----:B------:R-:W-:-:S03]  /*0e70*/  I2FP.F32.U32 R0, R6 ;  /* 0x0000000600007245 */ /* 0x000fc60000201000 */
[----:B------:R-:W-:-:S06]  /*0e80*/  UIMAD UR4, UR4, UR7, URZ ;  /* 0x00000007040472a4 */ /* 0x000fcc000f8e02ff */
[----:B------:R-:W-:-:S04]  /*0e90*/  I2FP.F32.S32 R3, UR4 ;  /* 0x0000000400037c45 */ /* 0x000fc80008201400 */
[----:B------:R-:W0:Y:S08]  /*0ea0*/  MUFU.RCP R2, R3 ;  /* 0x0000000300027308 */ /* 0x000e300000001000 */
[----:B------:R-:W1:Y:S01]  /*0eb0*/  FCHK P0, R0, R3 ;  /* 0x0000000300007302 */ /* 0x000e620000000000 */
[----:B0-----:R-:W-:-:S04]  /*0ec0*/  FFMA R7, -R3, R2, 1 ;  /* 0x3f80000003077423 */ /* 0x001fc80000000102 */
[----:B------:R-:W-:-:S04]  /*0ed0*/  FFMA R7, R2, R7, R2 ;  /* 0x0000000702077223 */ /* 0x000fc80000000002 */
[----:B------:R-:W-:-:S04]  /*0ee0*/  FFMA R2, R0, R7, RZ ;  /* 0x0000000700027223 */ /* 0x000fc800000000ff */
[----:B------:R-:W-:-:S04]  /*0ef0*/  FFMA R8, -R3, R2, R0 ;  /* 0x0000000203087223 */ /* 0x000fc80000000100 */
[----:B------:R-:W-:Y:S01]  /*0f00*/  FFMA R7, R7, R8, R2 ;  /* 0x0000000807077223 */ /* 0x000fe20000000002 */
[----:B-1----:R-:W-:Y:S06]  /*0f10*/  @!P0 BRA `(.L_x_5) ;  /* 0x0000000000108947 */ /* 0x002fec0003800000 */
[----:B------:R-:W-:Y:S02]  /*0f20*/  MOV R2, R0 ;  /* 0x0000000000027202 */ /* 0x000fe40000000f00 */
[----:B------:R-:W-:-:S07]  /*0f30*/  MOV R8, 0xf50 ;  /* 0x00000f5000087802 */ /* 0x000fce0000000f00 */
[----:B------:R-:W-:Y:S05]  /*0f40*/  CALL.REL.NOINC `($__internal_0_$__cuda_sm3x_div_rn_noftz_f32_slowpath) ;  /* 0x0000000000587944 */ /* 0x000fea0003c00000 */
[----:B------:R-:W-:-:S07]  /*0f50*/  IMAD.MOV.U32 R7, RZ, RZ, R2 ;  /* 0x000000ffff077224 */ /* 0x000fce00078e0002 */
.L_x_5:
[----:B------:R-:W0:Y:S01]  /*0f60*/  MUFU.RCP R3, R0 ;  /* 0x0000000000037308 */ /* 0x000e220000001000 */
[----:B------:R-:W-:-:S07]  /*0f70*/  ISETP.NE.AND P2, PT, R6, RZ, PT ;  /* 0x000000ff0600720c */ /* 0x000fce0003f45270 */
[----:B------:R-:W1:Y:S01]  /*0f80*/  FCHK P0, R5, R0 ;  /* 0x0000000005007302 */ /* 0x000e620000000000 */
[----:B0-----:R-:W-:-:S04]  /*0f90*/  FFMA R2, -R0, R3, 1 ;  /* 0x3f80000000027423 */ /* 0x001fc80000000103 */
[----:B------:R-:W-:-:S04]  /*0fa0*/  FFMA R2, R3, R2, R3 ;  /* 0x0000000203027223 */ /* 0x000fc80000000003 */
[----:B------:R-:W-:-:S04]  /*0fb0*/  FFMA R3, R2, R5, RZ ;  /* 0x0000000502037223 */ /* 0x000fc800000000ff */
[----:B------:R-:W-:-:S04]  /*0fc0*/  FFMA R6, -R0, R3, R5 ;  /* 0x0000000300067223 */ /* 0x000fc80000000105 */
[----:B------:R-:W-:Y:S01]  /*0fd0*/  FFMA R8, R2, R6, R3 ;  /* 0x0000000602087223 */ /* 0x000fe20000000003 */
[----:B------:R-:W-:Y:S01]  /*0fe0*/  FADD R6, -R7, 1 ;  /* 0x3f80000007067421 */ /* 0x000fe20000000100 */
[----:B-1----:R-:W-:Y:S06]  /*0ff0*/  @!P0 BRA `(.L_x_6) ;  /* 0x0000000000148947 */ /* 0x002fec0003800000 */
[----:B------:R-:W-:Y:S01]  /*1000*/  IMAD.MOV.U32 R2, RZ, RZ, R5 ;  /* 0x000000ffff027224 */ /* 0x000fe200078e0005 */
[----:B------:R-:W-:Y:S01]  /*1010*/  MOV R8, 0x1040 ;  /* 0x0000104000087802 */ /* 0x000fe20000000f00 */
[----:B------:R-:W-:-:S07]  /*1020*/  IMAD.MOV.U32 R3, RZ, RZ, R0 ;  /* 0x000000ffff037224 */ /* 0x000fce00078e0000 */
[----:B------:R-:W-:Y:S05]  /*1030*/  CALL.REL.NOINC `($__internal_0_$__cuda_sm3x_div_rn_noftz_f32_slowpath) ;  /* 0x00000000001c7944 */ /* 0x000fea0003c00000 */
[----:B------:R-:W-:-:S07]  /*1040*/  IMAD.MOV.U32 R8, RZ, RZ, R2 ;  /* 0x000000ffff087224 */ /* 0x000fce00078e0002 */
.L_x_6:
[----:B------:R-:W0:Y:S01]  /*1050*/  LDC.64 R2, c[0x0][0x388] ;  /* 0x0000e200ff027b82 */ /* 0x000e220000000a00 */
[----:B------:R-:W-:Y:S01]  /*1060*/  FSEL R5, R8, RZ, P2 ;  /* 0x000000ff08057208 */ /* 0x000fe20001000000 */
[----:B0-----:R-:W-:Y:S04]  /*1070*/  STG.E desc[UR12][R2.64], R6 ;  /* 0x0000000602007986 */ /* 0x001fe8000c10190c */
[----:B------:R-:W-:Y:S04]  /*1080*/  STG.E desc[UR12][R2.64+0x4], R5 ;  /* 0x0000040502007986 */ /* 0x000fe8000c10190c */
[----:B------:R-:W-:Y:S01]  /*1090*/  STG.E desc[UR12][R2.64+0x8], R4 ;  /* 0x0000080402007986 */ /* 0x000fe2000c10190c */
[----:B------:R-:W-:Y:S05]  /*10a0*/  EXIT ;  /* 0x000000000000794d */ /* 0x000fea0003800000 */
        .weak           $__internal_0_$__cuda_sm3x_div_rn_noftz_f32_slowpath
        .type           $__internal_0_$__cuda_sm3x_div_rn_noftz_f32_slowpath,@function
        .size           $__internal_0_$__cuda_sm3x_div_rn_noftz_f32_slowpath,(.L_x_193 - $__internal_0_$__cuda_sm3x_div_rn_noftz_f32_slowpath)
$__internal_0_$__cuda_sm3x_div_rn_noftz_f32_slowpath:
[----:B------:R-:W-:Y:S02]  /*10b0*/  SHF.R.U32.HI R9, RZ, 0x17, R3 ;  /* 0x00000017ff097819 */ /* 0x000fe40000011603 */
[----:B------:R-:W-:Y:S02]  /*10c0*/  SHF.R.U32.HI R7, RZ, 0x17, R2 ;  /* 0x00000017ff077819 */ /* 0x000fe40000011602 */
[----:B------:R-:W-:Y:S02]  /*10d0*/  LOP3.LUT R14, R9, 0xff, RZ, 0xc0, !PT ;  /* 0x000000ff090e7812 */ /* 0x000fe400078ec0ff */
[----:B------:R-:W-:Y:S02]  /*10e0*/  LOP3.LUT R12, R7, 0xff, RZ, 0xc0, !PT ;  /* 0x000000ff070c7812 */ /* 0x000fe400078ec0ff */
[----:B------:R-:W-:-:S03]  /*10f0*/  IADD3 R10, PT, PT, R14, -0x1, RZ ;  /* 0xffffffff0e0a7810 */ /* 0x000fc60007ffe0ff */
[----:B------:R-:W-:Y:S01]  /*1100*/  VIADD R9, R12, 0xffffffff ;  /* 0xffffffff0c097836 */ /* 0x000fe20000000000 */
[----:B------:R-:W-:-:S04]  /*1110*/  ISETP.GT.U32.AND P0, PT, R10, 0xfd, PT ;  /* 0x000000fd0a00780c */ /* 0x000fc80003f04070 */
[----:B------:R-:W-:-:S13]  /*1120*/  ISETP.GT.U32.OR P0, PT, R9, 0xfd, P0 ;  /* 0x000000fd0900780c */ /* 0x000fda0000704470 */
[----:B------:R-:W-:Y:S01]  /*1130*/  @!P0 IMAD.MOV.U32 R7, RZ, RZ, RZ ;  /* 0x000000ffff078224 */ /* 0x000fe200078e00ff */
[----:B------:R-:W-:Y:S06]  /*1140*/  @!P0 BRA `(.L_x_7) ;  /* 0x00000000005c8947 */ /* 0x000fec0003800000 */
[----:B------:R-:W-:Y:S02]  /*1150*/  FSETP.GTU.FTZ.AND P0, PT, |R2|, +INF , PT ;  /* 0x7f8000000200780b */ /* 0x000fe40003f1c200 */
[----:B------:R-:W-:-:S04]  /*1160*/  FSETP.GTU.FTZ.AND P1, PT, |R3|, +INF , PT ;  /* 0x7f8000000300780b */ /* 0x000fc80003f3c200 */
[----:B------:R-:W-:-:S13]  /*1170*/  PLOP3.LUT P0, PT, P0, P1, PT, 0xf8, 0x8f ;  /* 0x00000000008f781c */ /* 0x000fda0000703f70 */
[----:B------:R-:W-:Y:S05]  /*1180*/  @P0 BRA `(.L_x_8) ;  /* 0x0000000400440947 */ /* 0x000fea0003800000 */
[----:B------:R-:W-:-:S13]  /*1190*/  LOP3.LUT P0, RZ, R3, 0x7fffffff, R2, 0xc8, !PT ;  /* 0x7fffffff03ff7812 */ /* 0x000fda000780c802 */
[----:B------:R-:W-:Y:S05]  /*11a0*/  @!P0 BRA `(.L_x_9) ;  /* 0x0000000400348947 */ /* 0x000fea0003800000 */
[C---:B------:R-:W-:Y:S02]  /*11b0*/  FSETP.NEU.FTZ.AND P0, PT, |R2|.reuse, +INF , PT ;  /* 0x7f8000000200780b */ /* 0x040fe40003f1d200 */
[----:B------:R-:W-:Y:S02]  /*11c0*/  FSETP.NEU.FTZ.AND P3, PT, |R3|, +INF , PT ;  /* 0x7f8000000300780b */ /* 0x000fe40003f7d200 */
[----:B------:R-:W-:-:S11]  /*11d0*/  FSETP.NEU.FTZ.AND P1, PT, |R2|, +INF , PT ;  /* 0x7f8000000200780b */ /* 0x000fd60003f3d200 */
[----:B------:R-:W-:Y:S05]  /*11e0*/  @!P3 BRA !P0, `(.L_x_9) ;  /* 0x000000040024b947 */ /* 0x000fea0004000000 */
[----:B------:R-:W-:-:S04]  /*11f0*/  LOP3.LUT P0, RZ, R2, 0x7fffffff, RZ, 0xc0, !PT ;  /* 0x7fffffff02ff7812 */ /* 0x000fc8000780c0ff */
[----:B------:R-:W-:-:S13]  /*1200*/  PLOP3.LUT P0, PT, P3, P0, PT, 0x2f, 0xf2 ;  /* 0x0000000000f2781c */ /* 0x000fda0001f00577 */
[----:B------:R-:W-:Y:S05]  /*1210*/  @P0 BRA `(.L_x_10) ;  /* 0x0000000400100947 */ /* 0x000fea0003800000 */
[----:B------:R-:W-:-:S04]  /*1220*/  LOP3.LUT P0, RZ, R3, 0x7fffffff, RZ, 0xc0, !PT ;  /* 0x7fffffff03ff7812 */ /* 0x000fc8000780c0ff */
[----:B------:R-:W-:-:S13]  /*1230*/  PLOP3.LUT P0, PT, P1, P0, PT, 0x2f, 0xf2 ;  /* 0x0000000000f2781c */ /* 0x000fda0000f00577 */
[----:B------:R-:W-:Y:S05]  /*1240*/  @P0 BRA `(.L_x_11) ;  /* 0x0000000000f80947 */ /* 0x000fea0003800000 */
[----:B------:R-:W-:Y:S02]  /*1250*/  ISETP.GE.AND P0, PT, R9, RZ, PT ;  /* 0x000000ff0900720c */ /* 0x000fe40003f06270 */
[----:B------:R-:W-:-:S11]  /*1260*/  ISETP.GE.AND P1, PT, R10, RZ, PT ;  /* 0x000000ff0a00720c */ /* 0x000fd60003f26270 */
[----:B------:R-:W-:Y:S02]  /*1270*/  @P0 IMAD.MOV.U32 R7, RZ, RZ, RZ ;  /* 0x000000ffff070224 */ /* 0x000fe400078e00ff */
[----:B------:R-:W-:Y:S01]  /*1280*/  @!P0 FFMA R2, R2, 1.84467440737095516160e+19, RZ ;  /* 0x5f80000002028823 */ /* 0x000fe200000000ff */
[----:B------:R-:W-:Y:S02]  /*1290*/  @!P0 IMAD.MOV.U32 R7, RZ, RZ, -0x40 ;  /* 0xffffffc0ff078424 */ /* 0x000fe400078e00ff */
[----:B------:R-:W-:-:S03]  /*12a0*/  @!P1 FFMA R3, R3, 1.84467440737095516160e+19, RZ ;  /* 0x5f80000003039823 */ /* 0x000fc600000000ff */
[----:B------:R-:W-:-:S07]  /*12b0*/  @!P1 IADD3 R7, PT, PT, R7, 0x40, RZ ;  /* 0x0000004007079810 */ /* 0x000fce0007ffe0ff */
.L_x_7:
[----:B------:R-:W-:-:S05]  /*12c0*/  LEA R10, R14, 0xc0800000, 0x17 ;  /* 0xc08000000e0a7811 */ /* 0x000fca00078eb8ff */
[----:B------:R-:W-:Y:S02]  /*12d0*/  IMAD.IADD R10, R3, 0x1, -R10 ;  /* 0x00000001030a7824 */ /* 0x000fe400078e0a0a */
[----:B------:R-:W-:Y:S02]  /*12e0*/  VIADD R3, R12, 0xffffff81 ;  /* 0xffffff810c037836 */ /* 0x000fe40000000000 */
[----:B------:R0:W1:Y:S01]  /*12f0*/  MUFU.RCP R9, R10 ;  /* 0x0000000a00097308 */ /* 0x0000620000001000 */
[----:B------:R-:W-:Y:S01]  /*1300*/  FADD.FTZ R11, -R10, -RZ ;  /* 0x800000ff0a0b7221 */ /* 0x000fe20000010100 */
[C---:B------:R-:W-:Y:S01]  /*1310*/  IMAD R2, R3.reuse, -0x800000, R2 ;  /* 0xff80000003027824 */ /* 0x040fe200078e0202 */
[----:B0-----:R-:W-:-:S05]  /*1320*/  IADD3 R10, PT, PT, R3, 0x7f, -R14 ;  /* 0x0000007f030a7810 */ /* 0x001fca0007ffe80e */
[----:B------:R-:W-:Y:S02]  /*1330*/  IMAD.IADD R10, R10, 0x1, R7 ;  /* 0x000000010a0a7824 */ /* 0x000fe400078e0207 */
[----:B-1----:R-:W-:-:S04]  /*1340*/  FFMA R12, R9, R11, 1 ;  /* 0x3f800000090c7423 */ /* 0x002fc8000000000b */
[----:B------:R-:W-:-:S04]  /*1350*/  FFMA R16, R9, R12, R9 ;  /* 0x0000000c09107223 */ /* 0x000fc80000000009 */
[----:B------:R-:W-:-:S04]  /*1360*/  FFMA R9, R2, R16, RZ ;  /* 0x0000001002097223 */ /* 0x000fc800000000ff */
[----:B------:R-:W-:-:S04]  /*1370*/  FFMA R12, R11, R9, R2 ;  /* 0x000000090b0c7223 */ /* 0x000fc80000000002 */
[----:B------:R-:W-:-:S04]  /*1380*/  FFMA R9, R16, R12, R9 ;  /* 0x0000000c10097223 */ /* 0x000fc80000000009 */
[----:B------:R-:W-:-:S04]  /*1390*/  FFMA R12, R11, R9, R2 ;  /* 0x000000090b0c7223 */ /* 0x000fc80000000002 */
[----:B------:R-:W-:-:S05]  /*13a0*/  FFMA R2, R16, R12, R9 ;  /* 0x0000000c10027223 */ /* 0x000fca0000000009 */
[----:B------:R-:W-:-:S04]  /*13b0*/  SHF.R.U32.HI R3, RZ, 0x17, R2 ;  /* 0x00000017ff037819 */ /* 0x000fc80000011602 */
[----:B------:R-:W-:-:S04]  /*13c0*/  LOP3.LUT R3, R3, 0xff, RZ, 0xc0, !PT ;  /* 0x000000ff03037812 */ /* 0x000fc800078ec0ff */
[----:B------:R-:W-:-:S05]  /*13d0*/  IADD3 R11, PT, PT, R3, R10, RZ ;  /* 0x0000000a030b7210 */ /* 0x000fca0007ffe0ff */
[----:B------:R-:W-:-:S05]  /*13e0*/  VIADD R3, R11, 0xffffffff ;  /* 0xffffffff0b037836 */ /* 0x000fca0000000000 */
[----:B------:R-:W-:-:S13]  /*13f0*/  ISETP.GE.U32.AND P0, PT, R3, 0xfe, PT ;  /* 0x000000fe0300780c */ /* 0x000fda0003f06070 */
[----:B------:R-:W-:Y:S05]  /*1400*/  @!P0 BRA `(.L_x_12) ;  /* 0x0000000000808947 */ /* 0x000fea0003800000 */
[----:B------:R-:W-:-:S13]  /*1410*/  ISETP.GT.AND P0, PT, R11, 0xfe, PT ;  /* 0x000000fe0b00780c */ /* 0x000fda0003f04270 */
[----:B------:R-:W-:Y:S05]  /*1420*/  @P0 BRA `(.L_x_13) ;  /* 0x00000000006c0947 */ /* 0x000fea0003800000 */
[----:B------:R-:W-:-:S13]  /*1430*/  ISETP.GE.AND P0, PT, R11, 0x1, PT ;  /* 0x000000010b00780c */ /* 0x000fda0003f06270 */
[----:B------:R-:W-:Y:S05]  /*1440*/  @P0 BRA `(.L_x_14) ;  /* 0x0000000000980947 */ /* 0x000fea0003800000 */
[----:B------:R-:W-:Y:S02]  /*1450*/  ISETP.GE.AND P0, PT, R11, -0x18, PT ;  /* 0xffffffe80b00780c */ /* 0x000fe40003f06270 */
[----:B------:R-:W-:-:S11]  /*1460*/  LOP3.LUT R2, R2, 0x80000000, RZ, 0xc0, !PT ;  /* 0x8000000002027812 */ /* 0x000fd600078ec0ff */
[----:B------:R-:W-:Y:S05]  /*1470*/  @!P0 BRA `(.L_x_14) ;  /* 0x00000000008c8947 */ /* 0x000fea0003800000 */
[CCC-:B------:R-:W-:Y:S01]  /*1480*/  FFMA.RZ R3, R16.reuse, R12.reuse, R9.reuse ;  /* 0x0000000c10037223 */ /* 0x1c0fe2000000c009 */
[CCC-:B------:R-:W-:Y:S01]  /*1490*/  FFMA.RM R10, R16.reuse, R12.reuse, R9.reuse ;  /* 0x0000000c100a7223 */ /* 0x1c0fe20000004009 */
[C---:B------:R-:W-:Y:S02]  /*14a0*/  ISETP.NE.AND P3, PT, R11.reuse, RZ, PT ;  /* 0x000000ff0b00720c */ /* 0x040fe40003f65270 */
[----:B------:R-:W-:Y:S02]  /*14b0*/  ISETP.NE.AND P1, PT, R11, RZ, PT ;  /* 0x000000ff0b00720c */ /* 0x000fe40003f25270 */
[----:B------:R-:W-:Y:S01]  /*14c0*/  LOP3.LUT R7, R3, 0x7fffff, RZ, 0xc0, !PT ;  /* 0x007fffff03077812 */ /* 0x000fe200078ec0ff */
[----:B------:R-:W-:Y:S01]  /*14d0*/  FFMA.RP R3, R16, R12, R9 ;  /* 0x0000000c10037223 */ /* 0x000fe20000008009 */
[----:B------:R-:W-:Y:S02]  /*14e0*/  VIADD R12, R11, 0x20 ;  /* 0x000000200b0c7836 */ /* 0x000fe40000000000 */
[----:B------:R-:W-:Y:S01]  /*14f0*/  LOP3.LUT R7, R7, 0x800000, RZ, 0xfc, !PT ;  /* 0x0080000007077812 */ /* 0x000fe200078efcff */
[----:B------:R-:W-:Y:S01]  /*1500*/  IMAD.MOV R9, RZ, RZ, -R11 ;  /* 0x000000ffff097224 */ /* 0x000fe200078e0a0b */
[----:B------:R-:W-:-:S02]  /*1510*/  FSETP.NEU.FTZ.AND P0, PT, R3, R10, PT ;  /* 0x0000000a0300720b */ /* 0x000fc40003f1d000 */
[----:B------:R-:W-:Y:S02]  /*1520*/  SHF.L.U32 R12, R7, R12, RZ ;  /* 0x0000000c070c7219 */ /* 0x000fe400000006ff */
[----:B------:R-:W-:Y:S02]  /*1530*/  SEL R10, R9, RZ, P3 ;  /* 0x000000ff090a7207 */ /* 0x000fe40001800000 */
[----:B------:R-:W-:Y:S02]  /*1540*/  ISETP.NE.AND P1, PT, R12, RZ, P1 ;  /* 0x000000ff0c00720c */ /* 0x000fe40000f25270 */
[----:B------:R-:W-:Y:S02]  /*1550*/  SHF.R.U32.HI R10, RZ, R10, R7 ;  /* 0x0000000aff0a7219 */ /* 0x000fe40000011607 */
[----:B------:R-:W-:Y:S02]  /*1560*/  PLOP3.LUT P0, PT, P0, P1, PT, 0xf8, 0x8f ;  /* 0x00000000008f781c */ /* 0x000fe40000703f70 */
[----:B------:R-:W-:-:S02]  /*1570*/  SHF.R.U32.HI R12, RZ, 0x1, R10 ;  /* 0x00000001ff0c7819 */ /* 0x000fc4000001160a */
[----:B------:R-:W-:-:S04]  /*1580*/  SEL R3, RZ, 0x1, !P0 ;  /* 0x00000001ff037807 */ /* 0x000fc80004000000 */
[----:B------:R-:W-:-:S04]  /*1590*/  LOP3.LUT R3, R3, 0x1, R12, 0xf8, !PT ;  /* 0x0000000103037812 */ /* 0x000fc800078ef80c */
[----:B------:R-:W-:-:S04]  /*15a0*/  LOP3.LUT R3, R3, R10, RZ, 0xc0, !PT ;  /* 0x0000000a03037212 */ /* 0x000fc800078ec0ff */
[----:B------:R-:W-:-:S04]  /*15b0*/  IADD3 R3, PT, PT, R12, R3, RZ ;  /* 0x000000030c037210 */ /* 0x000fc80007ffe0ff */
[----:B------:R-:W-:Y:S01]  /*15c0*/  LOP3.LUT R2, R3, R2, RZ, 0xfc, !PT ;  /* 0x0000000203027212 */ /* 0x000fe200078efcff */
[----:B------:R-:W-:Y:S06]  /*15d0*/  BRA `(.L_x_14) ;  /* 0x0000000000347947 */ /* 0x000fec0003800000 */
.L_x_13:
[----:B------:R-:W-:-:S04]  /*15e0*/  LOP3.LUT R2, R2, 0x80000000, RZ, 0xc0, !PT ;  /* 0x8000000002027812 */ /* 0x000fc800078ec0ff */
[----:B------:R-:W-:Y:S01]  /*15f0*/  LOP3.LUT R2, R2, 0x7f800000, RZ, 0xfc, !PT ;  /* 0x7f80000002027812 */ /* 0x000fe200078efcff */
[----:B------:R-:W-:Y:S06]  /*1600*/  BRA `(.L_x_14) ;  /* 0x0000000000287947 */ /* 0x000fec0003800000 */
.L_x_12:
[----:B------:R-:W-:Y:S01]  /*1610*/  IMAD R2, R10, 0x800000, R2 ;  /* 0x008000000a027824 */ /* 0x000fe200078e0202 */
[----:B------:R-:W-:Y:S06]  /*1620*/  BRA `(.L_x_14) ;  /* 0x0000000000207947 */ /* 0x000fec0003800000 */
.L_x_11:
[----:B------:R-:W-:-:S04]  /*1630*/  LOP3.LUT R2, R3, 0x80000000, R2, 0x48, !PT ;  /* 0x8000000003027812 */ /* 0x000fc800078e4802 */
[----:B------:R-:W-:Y:S01]  /*1640*/  LOP3.LUT R2, R2, 0x7f800000, RZ, 0xfc, !PT ;  /* 0x7f80000002027812 */ /* 0x000fe200078efcff */
[----:B------:R-:W-:Y:S06]  /*1650*/  BRA `(.L_x_14) ;  /* 0x0000000000147947 */ /* 0x000fec0003800000 */
.L_x_10:
[----:B------:R-:W-:Y:S01]  /*1660*/  LOP3.LUT R2, R3, 0x80000000, R2, 0x48, !PT ;  /* 0x8000000003027812 */ /* 0x000fe200078e4802 */
[----:B------:R-:W-:Y:S06]  /*1670*/  BRA `(.L_x_14) ;  /* 0x00000000000c7947 */ /* 0x000fec0003800000 */
.L_x_9:
[----:B------:R-:W0:Y:S01]  /*1680*/  MUFU.RSQ R2, -QNAN ;  /* 0xffc0000000027908 */ /* 0x000e220000001400 */
[----:B------:R-:W-:Y:S05]  /*1690*/  BRA `(.L_x_14) ;  /* 0x0000000000047947 */ /* 0x000fea0003800000 */
.L_x_8:
[----:B------:R-:W-:-:S07]  /*16a0*/  FADD.FTZ R2, R2, R3 ;  /* 0x0000000302027221 */ /* 0x000fce0000010000 */
.L_x_14:
[----:B------:R-:W-:-:S04]  /*16b0*/  IMAD.MOV.U32 R9, RZ, RZ, 0x0 ;  /* 0x00000000ff097424 */ /* 0x000fc800078e00ff */
[----:B0-----:R-:W-:Y:S05]  /*16c0*/  RET.REL.NODEC R8 `(te_performance_metrics) ;  /* 0xffffffe8084c7950 */ /* 0x001fea0003c3ffff */
.L_x_15:
[----:B------:R-:W-:-:S00]  /*16d0*/  BRA `(.L_x_15) ;  /* 0xfffffffc00fc7947 */ /* 0x000fc0000383ffff */
[----:B------:R-:W-:-:S00]  /*16e0*/  NOP ;  /* 0x0000000000007918 */ /* 0x000fc00000000000 */
        /* <DEDUP_REMOVED lines=9> */
.L_x_193:


//--------------------- .text.ensemble_te_kernel  --------------------------
	.section	.text.ensemble_te_kernel,"ax",@progbits
	.align	128
        .global         ensemble_te_kernel
        .type           ensemble_te_kernel,@function
        .size           ensemble_te_kernel,(.L_x_195 - ensemble_te_kernel)
        .other          ensemble_te_kernel,@"STO_CUDA_ENTRY STV_DEFAULT"
ensemble_te_kernel:
.text.ensemble_te_kernel:
[----:B------:R-:W-:Y:S08]  /*0000*/  LDC R1, c[0x0][0x37c] ;  /* 0x0000df00ff017b82 */ /* 0x000ff00000000800 */
[----:B------:R-:W0:Y:S01]  /*0010*/  LDC.64 R4, c[0x0][0x390] ;  /* 0x0000e400ff047b82 */ /* 0x000e220000000a00 */
[----:B------:R-:W0:Y:S02]  /*0020*/  LDCU.64 UR10, c[0x0][0x358] ;  /* 0x00006b00ff0a77ac */ /* 0x000e240008000a00 */
[----:B0-----:R-:W2:Y:S05]  /*0030*/  LDG.E.CONSTANT R4, desc[UR10][R4.64] ;  /* 0x0000000a04047981 */ /* 0x001eaa000c1e9900 */
[----:B------:R-:W0:Y:S01]  /*0040*/  S2UR UR4, SR_CTAID.X ;  /* 0x00000000000479c3 */ /* 0x000e220000002500 */
[----:B------:R-:W0:Y:S07]  /*0050*/  S2R R3, SR_TID.X ;  /* 0x0000000000037919 */ /* 0x000e2e0000002100 */
[----:B------:R-:W0:Y:S02]  /*0060*/  LDC R2, c[0x0][0x360] ;  /* 0x0000d800ff027b82 */ /* 0x000e240000000800 */
[----:B0-----:R-:W-:-:S02]  /*0070*/  IMAD R2, R2, UR4, R3 ;  /* 0x0000000402027c24 */ /* 0x001fc4000f8e0203 */
[----:B--2---:R-:W-:-:S05]  /*0080*/  IMAD R3, R4, R4, RZ ;  /* 0x0000000404037224 */ /* 0x004fca00078e02ff */
[----:B------:R-:W-:-:S13]  /*0090*/  ISETP.GE.AND P0, PT, R2, R3, PT ;  /* 0x000000030200720c */ /* 0x000fda0003f06270 */
[----:B------:R-:W-:Y:S05]  /*00a0*/  @P0 EXIT ;  /* 0x000000000000094d */ /* 0x000fea0003800000 */
[----:B------:R-:W0:Y:S01]  /*00b0*/  LDCU UR12, c[0x0][0x398] ;  /* 0x00007300ff0c77ac */ /* 0x000e220008000800 */
[----:B------:R-:W-:Y:S02]  /*00c0*/  IMAD.MOV.U32 R6, RZ, RZ, RZ ;  /* 0x000000ffff067224 */ /* 0x000fe400078e00ff */
[----:B------:R-:W-:Y:S01]  /*00d0*/  IMAD.MOV.U32 R5, RZ, RZ, RZ ;  /* 0x000000ffff057224 */ /* 0x000fe200078e00ff */
[----:B0-----:R-:W-:-:S09]  /*00e0*/  UISETP.GE.AND UP0, UPT, UR12, 0x1, UPT ;  /* 0x000000010c00788c */ /* 0x001fd2000bf06270 */
[----:B------:R-:W-:Y:S05]  /*00f0*/  BRA.U !UP0, `(.L_x_16) ;  /* 0x0000000108b07547 */ /* 0x000fea000b800000 */
[----:B------:R-:W-:Y:S01]  /*0100*/  UISETP.GE.U32.AND UP1, UPT, UR12, 0x4, UPT ;  /* 0x000000040c00788c */ /* 0x000fe2000bf26070 */
[----:B------:R-:W-:Y:S01]  /*0110*/  HFMA2 R5, -RZ, RZ, 0, 0 ;  /* 0x00000000ff057431 */ /* 0x000fe200000001ff */
[----:B------:R-:W-:Y:S01]  /*0120*/  ULOP3.LUT UR5, UR12, 0x3, URZ, 0xc0, !UPT ;  /* 0x000000030c057892 */ /* 0x000fe2000f8ec0ff */
[----:B------:R-:W-:Y:S01]  /*0130*/  IMAD.MOV.U32 R6, RZ, RZ, RZ ;  /* 0x000000ffff067224 */ /* 0x000fe200078e00ff */
[----:B------:R-:W-:Y:S02]  /*0140*/  UMOV UR4, URZ ;  /* 0x000000ff00047c82 */ /* 0x000fe40008000000 */
[----:B------:R-:W-:-:S03]  /*0150*/  UISETP.NE.AND UP0, UPT, UR5, URZ, UPT ;  /* 0x000000ff0500728c */ /* 0x000fc6000bf05270 */
[----:B------:R-:W-:Y:S08]  /*0160*/  BRA.U !UP1, `(.L_x_17) ;  /* 0x00000001096c7547 */ /* 0x000ff0000b800000 */
[----:B------:R-:W-:Y:S01]  /*0170*/  ULOP3.LUT UR4, UR12, 0x7ffffffc, URZ, 0xc0, !UPT ;  /* 0x7ffffffc0c047892 */ /* 0x000fe2000f8ec0ff */
[----:B------:R-:W-:Y:S01]  /*0180*/  IMAD.MOV.U32 R5, RZ, RZ, RZ ;  /* 0x000000ffff057224 */ /* 0x000fe200078e00ff */
[----:B------:R-:W-:Y:S02]  /*0190*/  UMOV UR7, 0x2 ;  /* 0x0000000200077882 */ /* 0x000fe40000000000 */
[----:B------:R-:W-:-:S12]  /*01a0*/  UIADD3 UR6, UPT, UPT, -UR4, URZ, URZ ;  /* 0x000000ff04067290 */ /* 0x000fd8000fffe1ff */
.L_x_18:
[----:B------:R-:W-:Y:S02]  /*01b0*/  UIADD3 UR8, UPT, UPT, UR7, -0x1, URZ ;  /* 0xffffffff07087890 */ /* 0x000fe4000fffe0ff */
[----:B------:R-:W-:Y:S01]  /*01c0*/  I2FP.F32.U32 R3, UR7 ;  /* 0x0000000700037c45 */ /* 0x000fe20008201000 */
[----:B------:R-:W-:Y:S02]  /*01d0*/  UIADD3 UR9, UPT, UPT, UR7, 0x1, URZ ;  /* 0x0000000107097890 */ /* 0x000fe4000fffe0ff */
[----:B------:R-:W-:Y:S01]  /*01e0*/  UIADD3 UR6, UPT, UPT, UR6, 0x4, URZ ;  /* 0x0000000406067890 */ /* 0x000fe2000fffe0ff */
[----:B------:R-:W-:Y:S01]  /*01f0*/  I2FP.F32.U32 R0, UR8 ;  /* 0x0000000800007c45 */ /* 0x000fe20008201000 */
[----:B------:R-:W-:Y:S01]  /*0200*/  UIADD3 UR8, UPT, UPT, UR7, 0x2, URZ ;  /* 0x0000000207087890 */ /* 0x000fe2000fffe0ff */
[----:B------:R-:W-:Y:S01]  /*0210*/  FMUL R3, R3, 0.10000000149011611938 ;  /* 0x3dcccccd03037820 */ /* 0x000fe20000400000 */
[----:B------:R-:W-:Y:S01]  /*0220*/  I2FP.F32.U32 R4, UR9 ;  /* 0x0000000900047c45 */ /* 0x000fe20008201000 */
[----:B------:R-:W-:Y:S01]  /*0230*/  UISETP.NE.AND UP1, UPT, UR6, URZ, UPT ;  /* 0x000000ff0600728c */ /* 0x000fe2000bf25270 */
[----:B------:R-:W-:Y:S01]  /*0240*/  FMUL R0, R0, 0.10000000149011611938 ;  /* 0x3dcccccd00007820 */ /* 0x000fe20000400000 */
[----:B------:R-:W-:-:S03]  /*0250*/  UIADD3 UR7, UPT, UPT, UR7, 0x4, URZ ;  /* 0x0000000407077890 */ /* 0x000fc6000fffe0ff */
[C---:B------:R-:W-:Y:S01]  /*0260*/  FADD R6, R0.reuse, R6 ;  /* 0x0000000600067221 */ /* 0x040fe20000000000 */
[----:B------:R-:W-:Y:S01]  /*0270*/  FFMA R0, R0, R0, R5 ;  /* 0x0000000000007223 */ /* 0x000fe20000000005 */
[----:B------:R-:W-:Y:S02]  /*0280*/  FMUL R5, R4, 0.10000000149011611938 ;  /* 0x3dcccccd04057820 */ /* 0x000fe40000400000 */
[----:B------:R-:W-:Y:S01]  /*0290*/  FADD R6, R6, R3 ;  /* 0x0000000306067221 */ /* 0x000fe20000000000 */
[----:B------:R-:W-:Y:S01]  /*02a0*/  FFMA R0, R3, R3, R0 ;  /* 0x0000000303007223 */ /* 0x000fe20000000000 */
[----:B------:R-:W-:Y:S02]  /*02b0*/  I2FP.F32.U32 R3, UR8 ;  /* 0x0000000800037c45 */ /* 0x000fe40008201000 */
[----:B------:R-:W-:Y:S01]  /*02c0*/  FADD R6, R6, R5 ;  /* 0x0000000506067221 */ /* 0x000fe20000000000 */
[----:B------:R-:W-:Y:S02]  /*02d0*/  FFMA R0, R5, R5, R0 ;  /* 0x0000000505007223 */ /* 0x000fe40000000000 */
[----:B------:R-:W-:-:S04]  /*02e0*/  FMUL R3, R3, 0.10000000149011611938 ;  /* 0x3dcccccd03037820 */ /* 0x000fc80000400000 */
[----:B------:R-:W-:Y:S01]  /*02f0*/  FADD R6, R6, R3 ;  /* 0x0000000306067221 */ /* 0x000fe20000000000 */
[----:B------:R-:W-:Y:S01]  /*0300*/  FFMA R5, R3, R3, R0 ;  /* 0x0000000303057223 */ /* 0x000fe20000000000 */
[----:B------:R-:W-:Y:S06]  /*0310*/  BRA.U UP1, `(.L_x_18) ;  /* 0xfffffffd01a47547 */ /* 0x000fec000b83ffff */
.L_x_17:
[----:B------:R-:W-:Y:S05]  /*0320*/  BRA.U !UP0, `(.L_x_16) ;  /* 0x0000000108247547 */ /* 0x000fea000b800000 */
[----:B------:R-:W-:-:S12]  /*0330*/  UIADD3 UR5, UPT, UPT, -UR5, URZ, URZ ;  /* 0x000000ff05057290 */ /* 0x000fd8000fffe1ff */
.L_x_19:
[----:B------:R-:W-:Y:S02]  /*0340*/  UIADD3 UR4, UPT, UPT, UR4, 0x1, URZ ;  /* 0x0000000104047890 */ /* 0x000fe4000fffe0ff */
[----:B------:R-:W-:-:S04]  /*0350*/  UIADD3 UR5, UPT, UPT, UR5, 0x1, URZ ;  /* 0x0000000105057890 */ /* 0x000fc8000fffe0ff */
[----:B------:R-:W-:Y:S01]  /*0360*/  UISETP.NE.AND UP0, UPT, UR5, URZ, UPT ;  /* 0x000000ff0500728c */ /* 0x000fe2000bf05270 */
[----:B------:R-:W-:-:S05]  /*0370*/  I2FP.F32.U32 R0, UR4 ;  /* 0x0000000400007c45 */ /* 0x000fca0008201000 */
[----:B------:R-:W-:-:S04]  /*0380*/  FMUL R0, R0, 0.10000000149011611938 ;  /* 0x3dcccccd00007820 */ /* 0x000fc80000400000 */
[C---:B------:R-:W-:Y:S01]  /*0390*/  FADD R6, R0.reuse, R6 ;  /* 0x0000000600067221 */ /* 0x040fe20000000000 */
[----:B------:R-:W-:Y:S01]  /*03a0*/  FFMA R5, R0, R0, R5 ;  /* 0x0000000000057223 */ /* 0x000fe20000000005 */
[----:B------:R-:W-:Y:S06]  /*03b0*/  BRA.U UP0, `(.L_x_19) ;  /* 0xfffffffd00e07547 */ /* 0x000fec000b83ffff */
.L_x_16:
        /* <DEDUP_REMOVED lines=11> */
[----:B------:R-:W-:Y:S05]  /*0470*/  CALL.REL.NOINC `($__internal_2_$__cuda_sm3x_div_rn_noftz_f32_slowpath) ;  /* 0x0000000000e07944 */ /* 0x000fea0003c00000 */
[----:B------:R-:W-:-:S07]  /*0480*/  IMAD.MOV.U32 R4, RZ, RZ, R0 ;  /* 0x000000ffff047224 */ /* 0x000fce00078e0000 */
.L_x_20:
        /* <DEDUP_REMOVED lines=8> */
[----:B------:R-:W-:Y:S01]  /*0510*/  IMAD.MOV.U32 R0, RZ, RZ, R5 ;  /* 0x000000ffff007224 */ /* 0x000fe200078e0005 */
[----:B------:R-:W-:-:S07]  /*0520*/  MOV R6, 0x540 ;  /* 0x0000054000067802 */ /* 0x000fce0000000f00 */
[----:B------:R-:W-:Y:S05]  /*0530*/  CALL.REL.NOINC `($__internal_2_$__cuda_sm3x_div_rn_noftz_f32_slowpath) ;  /* 0x0000000000b07944 */ /* 0x000fea0003c00000 */
[----:B------:R-:W-:-:S07]  /*0540*/  MOV R7, R0 ;  /* 0x0000000000077202 */ /* 0x000fce0000000f00 */
.L_x_21:
[----:B------:R-:W-:-:S04]  /*0550*/  FFMA R7, -R4, R4, R7 ;  /* 0x0000000404077223 */ /* 0x000fc80000000107 */
[----:B------:R-:W-:-:S04]  /*0560*/  FADD R0, R7, 1.00000001335143196e-10 ;  /* 0x2edbe6ff07007421 */ /* 0x000fc80000000000 */
[----:B------:R-:W-:Y:S01]  /*0570*/  VIADD R5, R0, 0xf3000000 ;  /* 0xf300000000057836 */ /* 0x000fe20000000000 */
[----:B------:R0:W1:Y:S04]  /*0580*/  MUFU.RSQ R3, R0 ;  /* 0x0000000000037308 */ /* 0x0000680000001400 */
[----:B------:R-:W-:-:S13]  /*0590*/  ISETP.GT.U32.AND P0, PT, R5, 0x727fffff, PT ;  /* 0x727fffff0500780c */ /* 0x000fda0003f04070 */
[----:B01----:R-:W-:Y:S05]  /*05a0*/  @!P0 BRA `(.L_x_22) ;  /* 0x0000000000108947 */ /* 0x003fea0003800000 */
[----:B------:R-:W-:-:S07]  /*05b0*/  MOV R8, 0x5d0 ;  /* 0x000005d000087802 */ /* 0x000fce0000000f00 */
[----:B------:R-:W-:Y:S05]  /*05c0*/  CALL.REL.NOINC `($__internal_1_$__cuda_sm20_sqrt_rn_f32_slowpath) ;  /* 0x0000000000307944 */ /* 0x000fea0003c00000 */
[----:B------:R-:W-:Y:S01]  /*05d0*/  IMAD.MOV.U32 R5, RZ, RZ, R3 ;  /* 0x000000ffff057224 */ /* 0x000fe200078e0003 */
[----:B------:R-:W-:Y:S06]  /*05e0*/  BRA `(.L_x_23) ;  /* 0x0000000000107947 */ /* 0x000fec0003800000 */
.L_x_22:
[----:B------:R-:W-:Y:S01]  /*05f0*/  FMUL.FTZ R5, R0, R3 ;  /* 0x0000000300057220 */ /* 0x000fe20000410000 */
[----:B------:R-:W-:-:S03]  /*0600*/  FMUL.FTZ R3, R3, 0.5 ;  /* 0x3f00000003037820 */ /* 0x000fc60000410000 */
[----:B------:R-:W-:-:S04]  /*0610*/  FFMA R0, -R5, R5, R0 ;  /* 0x0000000505007223 */ /* 0x000fc80000000100 */
[----:B------:R-:W-:-:S07]  /*0620*/  FFMA R5, R0, R3, R5 ;  /* 0x0000000300057223 */ /* 0x000fce0000000005 */
.L_x_23:
[----:B------:R-:W0:Y:S01]  /*0630*/  LDC.64 R6, c[0x0][0x388] ;  /* 0x0000e200ff067b82 */ /* 0x000e220000000a00 */
[----:B------:R-:W-:-:S05]  /*0640*/  SHF.L.U32 R3, R2, 0x1, RZ ;  /* 0x0000000102037819 */ /* 0x000fca00000006ff */
[----:B0-----:R-:W-:-:S05]  /*0650*/  IMAD.WIDE R2, R3, 0x4, R6 ;  /* 0x0000000403027825 */ /* 0x001fca00078e0206 */
[----:B------:R-:W-:Y:S04]  /*0660*/  STG.E desc[UR10][R2.64], R4 ;  /* 0x0000000402007986 */ /* 0x000fe8000c10190a */
[----:B------:R-:W-:Y:S01]  /*0670*/  STG.E desc[UR10][R2.64+0x4], R5 ;  /* 0x0000040502007986 */ /* 0x000fe2000c10190a */
[----:B------:R-:W-:Y:S05]  /*0680*/  EXIT ;  /* 0x000000000000794d */ /* 0x000fea0003800000 */
        .weak           $__internal_1_$__cuda_sm20_sqrt_rn_f32_slowpath
        .type           $__internal_1_$__cuda_sm20_sqrt_rn_f32_slowpath,@function
        .size           $__internal_1_$__cuda_sm20_sqrt_rn_f32_slowpath,($__internal_2_$__cuda_sm3x_div_rn_noftz_f32_slowpath - $__internal_1_$__cuda_sm20_sqrt_rn_f32_slowpath)
$__internal_1_$__cuda_sm20_sqrt_rn_f32_slowpath:
[----:B------:R-:W-:-:S13]  /*0690*/  LOP3.LUT P0, RZ, R0, 0x7fffffff, RZ, 0xc0, !PT ;  /* 0x7fffffff00ff7812 */ /* 0x000fda000780c0ff */
[----:B------:R-:W-:Y:S01]  /*06a0*/  @!P0 IMAD.MOV.U32 R3, RZ, RZ, R0 ;  /* 0x000000ffff038224 */ /* 0x000fe200078e0000 */
[----:B------:R-:W-:Y:S06]  /*06b0*/  @!P0 BRA `(.L_x_24) ;  /* 0x0000000000448947 */ /* 0x000fec0003800000 */
[----:B------:R-:W-:-:S13]  /*06c0*/  FSETP.GEU.FTZ.AND P0, PT, R0, RZ, PT ;  /* 0x000000ff0000720b */ /* 0x000fda0003f1e000 */
[----:B------:R-:W-:Y:S01]  /*06d0*/  @!P0 MOV R3, 0x7fffffff ;  /* 0x7fffffff00038802 */ /* 0x000fe20000000f00 */
[----:B------:R-:W-:Y:S06]  /*06e0*/  @!P0 BRA `(.L_x_24) ;  /* 0x0000000000388947 */ /* 0x000fec0003800000 */
[----:B------:R-:W-:-:S13]  /*06f0*/  FSETP.GTU.FTZ.AND P0, PT, |R0|, +INF , PT ;  /* 0x7f8000000000780b */ /* 0x000fda0003f1c200 */
[----:B------:R-:W-:Y:S01]  /*0700*/  @P0 FADD.FTZ R3, R0, 1 ;  /* 0x3f80000000030421 */ /* 0x000fe20000010000 */
[----:B------:R-:W-:Y:S06]  /*0710*/  @P0 BRA `(.L_x_24) ;  /* 0x00000000002c0947 */ /* 0x000fec0003800000 */
[----:B------:R-:W-:-:S13]  /*0720*/  FSETP.NEU.FTZ.AND P0, PT, |R0|, +INF , PT ;  /* 0x7f8000000000780b */ /* 0x000fda0003f1d200 */
[----:B------:R-:W-:Y:S01]  /*0730*/  @!P0 IMAD.MOV.U32 R3, RZ, RZ, R0 ;  /* 0x000000ffff038224 */ /* 0x000fe200078e0000 */
[----:B------:R-:W-:Y:S06]  /*0740*/  @!P0 BRA `(.L_x_24) ;  /* 0x0000000000208947 */ /* 0x000fec0003800000 */
[----:B------:R-:W-:-:S04]  /*0750*/  FFMA R0, R0, 1.84467440737095516160e+19, RZ ;  /* 0x5f80000000007823 */ /* 0x000fc800000000ff */
[----:B------:R-:W0:Y:S02]  /*0760*/  MUFU.RSQ R3, R0 ;  /* 0x0000000000037308 */ /* 0x000e240000001400 */
[----:B0-----:R-:W-:Y:S01]  /*0770*/  FMUL.FTZ R5, R0, R3 ;  /* 0x0000000300057220 */ /* 0x001fe20000410000 */
[----:B------:R-:W-:-:S03]  /*0780*/  FMUL.FTZ R3, R3, 0.5 ;  /* 0x3f00000003037820 */ /* 0x000fc60000410000 */
[----:B------:R-:W-:-:S04]  /*0790*/  FADD.FTZ R6, -R5, -RZ ;  /* 0x800000ff05067221 */ /* 0x000fc80000010100 */
[----:B------:R-:W-:-:S04]  /*07a0*/  FFMA R6, R5, R6, R0 ;  /* 0x0000000605067223 */ /* 0x000fc80000000000 */
[----:B------:R-:W-:-:S04]  /*07b0*/  FFMA R3, R6, R3, R5 ;  /* 0x0000000306037223 */ /* 0x000fc80000000005 */
[----:B------:R-:W-:-:S07]  /*07c0*/  FMUL.FTZ R3, R3, 2.3283064365386962891e-10 ;  /* 0x2f80000003037820 */ /* 0x000fce0000410000 */
.L_x_24:
[----:B------:R-:W-:Y:S01]  /*07d0*/  MOV R6, R8 ;  /* 0x0000000800067202 */ /* 0x000fe20000000f00 */
[----:B------:R-:W-:-:S04]  /*07e0*/  IMAD.MOV.U32 R7, RZ, RZ, 0x0 ;  /* 0x00000000ff077424 */ /* 0x000fc800078e00ff */
[----:B------:R-:W-:Y:S05]  /*07f0*/  RET.REL.NODEC R6 `(ensemble_te_kernel) ;  /* 0xfffffff806007950 */ /* 0x000fea0003c3ffff */
        .weak           $__internal_2_$__cuda_sm3x_div_rn_noftz_f32_slowpath
        .type           $__internal_2_$__cuda_sm3x_div_rn_noftz_f32_slowpath,@function
        .size           $__internal_2_$__cuda_sm3x_div_rn_noftz_f32_slowpath,(.L_x_195 - $__internal_2_$__cuda_sm3x_div_rn_noftz_f32_slowpath)
$__internal_2_$__cuda_sm3x_div_rn_noftz_f32_slowpath:
[----:B------:R-:W-:Y:S02]  /*0800*/  SHF.R.U32.HI R8, RZ, 0x17, R3 ;  /* 0x00000017ff087819 */ /* 0x000fe40000011603 */
[----:B------:R-:W-:Y:S02]  /*0810*/  SHF.R.U32.HI R7, RZ, 0x17, R0 ;  /* 0x00000017ff077819 */ /* 0x000fe40000011600 */
[----:B------:R-:W-:Y:S02]  /*0820*/  LOP3.LUT R14, R8, 0xff, RZ, 0xc0, !PT ;  /* 0x000000ff080e7812 */ /* 0x000fe400078ec0ff */
[----:B------:R-:W-:Y:S02]  /*0830*/  LOP3.LUT R12, R7, 0xff, RZ, 0xc0, !PT ;  /* 0x000000ff070c7812 */ /* 0x000fe400078ec0ff */
[----:B------:R-:W-:Y:S02]  /*0840*/  IADD3 R10, PT, PT, R14, -0x1, RZ ;  /* 0xffffffff0e0a7810 */ /* 0x000fe40007ffe0ff */
[----:B------:R-:W-:Y:S01]  /*0850*/  MOV R7, R3 ;  /* 0x0000000300077202 */ /* 0x000fe20000000f00 */
        /* <DEDUP_REMOVED lines=23> */
[----:B------:R-:W-:Y:S01]  /*09d0*/  @P0 MOV R8, RZ ;  /* 0x000000ff00080202 */ /* 0x000fe20000000f00 */
[----:B------:R-:W-:Y:S02]  /*09e0*/  @!P0 IMAD.MOV.U32 R8, RZ, RZ, -0x40 ;  /* 0xffffffc0ff088424 */ /* 0x000fe400078e00ff */
[----:B------:R-:W-:Y:S01]  /*09f0*/  @!P0 FFMA R0, R0, 1.84467440737095516160e+19, RZ ;  /* 0x5f80000000008823 */ /* 0x000fe200000000ff */
[----:B------:R-:W-:Y:S02]  /*0a00*/  @!P1 FFMA R7, R3, 1.84467440737095516160e+19, RZ ;  /* 0x5f80000003079823 */ /* 0x000fe400000000ff */
[----:B------:R-:W-:-:S07]  /*0a10*/  @!P1 IADD3 R8, PT, PT, R8, 0x40, RZ ;  /* 0x0000004008089810 */ /* 0x000fce0007ffe0ff */
.L_x_25:
[----:B------:R-:W-:-:S05]  /*0a20*/  LEA R10, R14, 0xc0800000, 0x17 ;  /* 0xc08000000e0a7811 */ /* 0x000fca00078eb8ff */
[----:B------:R-:W-:Y:S01]  /*0a30*/  IMAD.IADD R10, R7, 0x1, -R10 ;  /* 0x00000001070a7824 */ /* 0x000fe200078e0a0a */
[----:B------:R-:W-:-:S03]  /*0a40*/  IADD3 R7, PT, PT, R12, -0x7f, RZ ;  /* 0xffffff810c077810 */ /* 0x000fc60007ffe0ff */
[----:B------:R-:W0:Y:S01]  /*0a50*/  MUFU.RCP R9, R10 ;  /* 0x0000000a00097308 */ /* 0x000e220000001000 */
[----:B------:R-:W-:Y:S01]  /*0a60*/  FADD.FTZ R11, -R10, -RZ ;  /* 0x800000ff0a0b7221 */ /* 0x000fe20000010100 */
[----:B------:R-:W-:-:S03]  /*0a70*/  IMAD R0, R7, -0x800000, R0 ;  /* 0xff80000007007824 */ /* 0x000fc600078e0200 */
[----:B0-----:R-:W-:-:S04]  /*0a80*/  FFMA R12, R9, R11, 1 ;  /* 0x3f800000090c7423 */ /* 0x001fc8000000000b */
[----:B------:R-:W-:-:S04]  /*0a90*/  FFMA R16, R9, R12, R9 ;  /* 0x0000000c09107223 */ /* 0x000fc80000000009 */
[----:B------:R-:W-:-:S04]  /*0aa0*/  FFMA R9, R0, R16, RZ ;  /* 0x0000001000097223 */ /* 0x000fc800000000ff */
[----:B------:R-:W-:-:S04]  /*0ab0*/  FFMA R12, R11, R9, R0 ;  /* 0x000000090b0c7223 */ /* 0x000fc80000000000 */
[----:B------:R-:W-:Y:S01]  /*0ac0*/  FFMA R13, R16, R12, R9 ;  /* 0x0000000c100d7223 */ /* 0x000fe20000000009 */
[----:B------:R-:W-:-:S03]  /*0ad0*/  IADD3 R9, PT, PT, R7, 0x7f, -R14 ;  /* 0x0000007f07097810 */ /* 0x000fc60007ffe80e */
[----:B------:R-:W-:Y:S02]  /*0ae0*/  FFMA R12, R11, R13, R0 ;  /* 0x0000000d0b0c7223 */ /* 0x000fe40000000000 */
[----:B------:R-:W-:Y:S02]  /*0af0*/  IMAD.IADD R9, R9, 0x1, R8 ;  /* 0x0000000109097824 */ /* 0x000fe400078e0208 */
        /* <DEDUP_REMOVED lines=15> */
[C---:B------:R-:W-:Y:S01]  /*0bf0*/  IADD3 R10, PT, PT, R11.reuse, 0x20, RZ ;  /* 0x000000200b0a7810 */ /* 0x040fe20007ffe0ff */
[CCC-:B------:R-:W-:Y:S01]  /*0c00*/  FFMA.RM R8, R16.reuse, R12.reuse, R13.reuse ;  /* 0x0000000c10087223 */ /* 0x1c0fe2000000400d */
[----:B------:R-:W-:Y:S02]  /*0c10*/  ISETP.NE.AND P2, PT, R11, RZ, PT ;  /* 0x000000ff0b00720c */ /* 0x000fe40003f45270 */
[----:B------:R-:W-:Y:S01]  /*0c20*/  LOP3.LUT R9, R7, 0x7fffff, RZ, 0xc0, !PT ;  /* 0x007fffff07097812 */ /* 0x000fe200078ec0ff */
[----:B------:R-:W-:Y:S01]  /*0c30*/  FFMA.RP R7, R16, R12, R13 ;  /* 0x0000000c10077223 */ /* 0x000fe2000000800d */
[----:B------:R-:W-:Y:S01]  /*0c40*/  ISETP.NE.AND P1, PT, R11, RZ, PT ;  /* 0x000000ff0b00720c */ /* 0x000fe20003f25270 */
[----:B------:R-:W-:Y:S01]  /*0c50*/  IMAD.MOV R11, RZ, RZ, -R11 ;  /* 0x000000ffff0b7224 */ /* 0x000fe200078e0a0b */
[----:B------:R-:W-:Y:S02]  /*0c60*/  LOP3.LUT R9, R9, 0x800000, RZ, 0xfc, !PT ;  /* 0x0080000009097812 */ /* 0x000fe400078efcff */
        /* <DEDUP_REMOVED lines=13> */
.L_x_31:
[----:B------:R-:W-:-:S04]  /*0d40*/  LOP3.LUT R0, R0, 0x80000000, RZ, 0xc0, !PT ;  /* 0x8000000000007812 */ /* 0x000fc800078ec0ff */
[----:B------:R-:W-:Y:S01]  /*0d50*/  LOP3.LUT R0, R0, 0x7f800000, RZ, 0xfc, !PT ;  /* 0x7f80000000007812 */ /* 0x000fe200078efcff */
[----:B------:R-:W-:Y:S06]  /*0d60*/  BRA `(.L_x_32) ;  /* 0x0000000000287947 */ /* 0x000fec0003800000 */
.L_x_30:
[----:B------:R-:W-:Y:S01]  /*0d70*/  IMAD R0, R9, 0x800000, R0 ;  /* 0x0080000009007824 */ /* 0x000fe200078e0200 */
[----:B------:R-:W-:Y:S06]  /*0d80*/  BRA `(.L_x_32) ;  /* 0x0000000000207947 */ /* 0x000fec0003800000 */
.L_x_29:
[----:B------:R-:W-:-:S04]  /*0d90*/  LOP3.LUT R0, R7, 0x80000000, R0, 0x48, !PT ;  /* 0x8000000007007812 */ /* 0x000fc800078e4800 */
[----:B------:R-:W-:Y:S01]  /*0da0*/  LOP3.LUT R0, R0, 0x7f800000, RZ, 0xfc, !PT ;  /* 0x7f80000000007812 */ /* 0x000fe200078efcff */
[----:B------:R-:W-:Y:S06]  /*0db0*/  BRA `(.L_x_32) ;  /* 0x0000000000147947 */ /* 0x000fec0003800000 */
.L_x_28:
[----:B------:R-:W-:Y:S01]  /*0dc0*/  LOP3.LUT R0, R7, 0x80000000, R0, 0x48, !PT ;  /* 0x8000000007007812 */ /* 0x000fe200078e4800 */
[----:B------:R-:W-:Y:S06]  /*0dd0*/  BRA `(.L_x_32) ;  /* 0x00000000000c7947 */ /* 0x000fec0003800000 */
.L_x_27:
[----:B------:R-:W0:Y:S01]  /*0de0*/  MUFU.RSQ R0, -QNAN ;  /* 0xffc0000000007908 */ /* 0x000e220000001400 */
[----:B------:R-:W-:Y:S05]  /*0df0*/  BRA `(.L_x_32) ;  /* 0x0000000000047947 */ /* 0x000fea0003800000 */
.L_x_26:
[----:B------:R-:W-:-:S07]  /*0e00*/  FADD.FTZ R0, R0, R3 ;  /* 0x0000000300007221 */ /* 0x000fce0000010000 */
.L_x_32:
[----:B------:R-:W-:-:S04]  /*0e10*/  HFMA2 R7, -RZ, RZ, 0, 0 ;  /* 0x00000000ff077431 */ /* 0x000fc800000001ff */
[----:B0-----:R-:W-:Y:S05]  /*0e20*/  RET.REL.NODEC R6 `(ensemble_te_kernel) ;  /* 0xfffffff006747950 */ /* 0x001fea0003c3ffff */
.L_x_33:
        /* <DEDUP_REMOVED lines=13> */
.L_x_195:


//--------------------- .text.sliding_window_te_kernel --------------------------
	.section	.text.sliding_window_te_kernel,"ax",@progbits
	.align	128
        .global         sliding_window_te_kernel
        .type           sliding_window_te_kernel,@function
        .size           sliding_window_te_kernel,(.L_x_196 - sliding_window_te_kernel)
        .other          sliding_window_te_kernel,@"STO_CUDA_ENTRY STV_DEFAULT"
sliding_window_te_kernel:
.text.sliding_window_te_kernel:
[----:B------:R-:W-:Y:S08]  /*0000*/  LDC R1, c[0x0][0x37c] ;  /* 0x0000df00ff017b82 */ /* 0x000ff00000000800 */
[----:B------:R-:W0:Y:S01]  /*0010*/  LDC.64 R4, c[0x0][0x398] ;  /* 0x0000e600ff047b82 */ /* 0x000e220000000a00 */
[----:B------:R-:W1:Y:S07]  /*0020*/  LDCU UR6, c[0x0][0x3a4] ;  /* 0x00007480ff0677ac */ /* 0x000e6e0008000800 */
[----:B------:R-:W2:Y:S01]  /*0030*/  S2UR UR4, SR_CTAID.X ;  /* 0x00000000000479c3 */ /* 0x000ea20000002500 */
[----:B0-----:R-:W-:-:S02]  /*0040*/  IABS R9, R5 ;  /* 0x0000000500097213 */ /* 0x001fc40000000000 */
[----:B-1----:R-:W-:Y:S02]  /*0050*/  IADD3 R0, PT, PT, -R4, UR6, RZ ;  /* 0x0000000604007c10 */ /* 0x002fe4000fffe1ff */
[----:B------:R-:W0:Y:S08]  /*0060*/  I2F.RP R6, R9 ;  /* 0x0000000900067306 */ /* 0x000e300000209400 */
[----:B0-----:R-:W0:Y:S02]  /*0070*/  MUFU.RCP R6, R6 ;  /* 0x0000000600067308 */ /* 0x001e240000001000 */
[----:B0-----:R-:W-:Y:S01]  /*0080*/  VIADD R2, R6, 0xffffffe ;  /* 0x0ffffffe06027836 */ /* 0x001fe20000000000 */
[----:B------:R-:W-:-:S02]  /*0090*/  IABS R6, R0 ;  /* 0x0000000000067213 */ /* 0x000fc40000000000 */
[----:B------:R-:W-:-:S03]  /*00a0*/  LOP3.LUT R0, R0, R5, RZ, 0x3c, !PT ;  /* 0x0000000500007212 */ /* 0x000fc600078e3cff */
[----:B------:R0:W1:Y:S01]  /*00b0*/  F2I.FTZ.U32.TRUNC.NTZ R3, R2 ;  /* 0x0000000200037305 */ /* 0x000062000021f000 */
[----:B------:R-:W-:Y:S01]  /*00c0*/  ISETP.GE.AND P1, PT, R0, RZ, PT ;  /* 0x000000ff0000720c */ /* 0x000fe20003f26270 */
[----:B0-----:R-:W-:Y:S02]  /*00d0*/  HFMA2 R2, -RZ, RZ, 0, 0 ;  /* 0x00000000ff027431 */ /* 0x001fe400000001ff */
[----:B-1----:R-:W-:-:S04]  /*00e0*/  IMAD.MOV R8, RZ, RZ, -R3 ;  /* 0x000000ffff087224 */ /* 0x002fc800078e0a03 */
[----:B------:R-:W-:Y:S02]  /*00f0*/  IMAD R7, R8, R9, RZ ;  /* 0x0000000908077224 */ /* 0x000fe400078e02ff */
[----:B------:R-:W2:Y:S02]  /*0100*/  LDC R8, c[0x0][0x360] ;  /* 0x0000d800ff087b82 */ /* 0x000ea40000000800 */
[----:B------:R-:W-:Y:S02]  /*0110*/  IMAD.HI.U32 R3, R3, R7, R2 ;  /* 0x0000000703037227 */ /* 0x000fe400078e0002 */
[----:B------:R-:W2:Y:S04]  /*0120*/  S2R R7, SR_TID.X ;  /* 0x0000000000077919 */ /* 0x000ea80000002100 */
[----:B------:R-:W-:-:S04]  /*0130*/  IMAD.HI.U32 R3, R3, R6, RZ ;  /* 0x0000000603037227 */ /* 0x000fc800078e00ff */
[----:B------:R-:W-:-:S04]  /*0140*/  IMAD.MOV R2, RZ, RZ, -R3 ;  /* 0x000000ffff027224 */ /* 0x000fc800078e0a03 */
[----:B------:R-:W-:-:S05]  /*0150*/  IMAD R2, R9, R2, R6 ;  /* 0x0000000209027224 */ /* 0x000fca00078e0206 */
[----:B------:R-:W-:-:S13]  /*0160*/  ISETP.GT.U32.AND P2, PT, R9, R2, PT ;  /* 0x000000020900720c */ /* 0x000fda0003f44070 */
[-C--:B------:R-:W-:Y:S01]  /*0170*/  @!P2 IADD3 R2, PT, PT, R2, -R9.reuse, RZ ;  /* 0x800000090202a210 */ /* 0x080fe20007ffe0ff */
[----:B------:R-:W-:Y:S01]  /*0180*/  @!P2 VIADD R3, R3, 0x1 ;  /* 0x000000010303a836 */ /* 0x000fe20000000000 */
[----:B------:R-:W-:Y:S01]  /*0190*/  ISETP.NE.AND P2, PT, R5, RZ, PT ;  /* 0x000000ff0500720c */ /* 0x000fe20003f45270 */
[----:B--2---:R-:W-:Y:S01]  /*01a0*/  IMAD R8, R8, UR4, R7 ;  /* 0x0000000408087c24 */ /* 0x004fe2000f8e0207 */
[----:B------:R-:W-:-:S13]  /*01b0*/  ISETP.GE.U32.AND P0, PT, R2, R9, PT ;  /* 0x000000090200720c */ /* 0x000fda0003f06070 */
[----:B------:R-:W-:-:S05]  /*01c0*/  @P0 IADD3 R3, PT, PT, R3, 0x1, RZ ;  /* 0x0000000103030810 */ /* 0x000fca0007ffe0ff */
[----:B------:R-:W-:Y:S01]  /*01d0*/  @!P1 IMAD.MOV R3, RZ, RZ, -R3 ;  /* 0x000000ffff039224 */ /* 0x000fe200078e0a03 */
[----:B------:R-:W-:-:S04]  /*01e0*/  @!P2 LOP3.LUT R3, RZ, R5, RZ, 0x33, !PT ;  /* 0x00000005ff03a212 */ /* 0x000fc800078e33ff */
[----:B------:R-:W-:-:S13]  /*01f0*/  ISETP.GT.AND P0, PT, R8, R3, PT ;  /* 0x000000030800720c */ /* 0x000fda0003f04270 */
[----:B------:R-:W-:Y:S05]  /*0200*/  @P0 EXIT ;  /* 0x000000000000094d */ /* 0x000fea0003800000 */
[----:B------:R-:W0:Y:S01]  /*0210*/  LDC.64 R2, c[0x0][0x3a8] ;  /* 0x0000ea00ff027b82 */ /* 0x000e220000000a00 */
[CC--:B------:R-:W-:Y:S01]  /*0220*/  IMAD R4, R8.reuse, R5.reuse, R4 ;  /* 0x0000000508047224 */ /* 0x0c0fe200078e0204 */
[----:B------:R-:W1:Y:S01]  /*0230*/  LDCU.64 UR4, c[0x0][0x358] ;  /* 0x00006b00ff0477ac */ /* 0x000e620008000a00 */
[----:B------:R-:W-:Y:S01]  /*0240*/  BSSY.RECONVERGENT B0, `(.L_x_34) ;  /* 0x0000085000007945 */ /* 0x000fe20003800200 */
[----:B------:R-:W-:Y:S01]  /*0250*/  MOV R9, RZ ;  /* 0x000000ff00097202 */ /* 0x000fe20000000f00 */
[----:B------:R-:W-:Y:S02]  /*0260*/  IMAD.MOV.U32 R11, RZ, RZ, RZ ;  /* 0x000000ffff0b7224 */ /* 0x000fe400078e00ff */
[----:B0-----:R-:W-:Y:S01]  /*0270*/  IMAD R0, R8, R5, R2 ;  /* 0x0000000508007224 */ /* 0x001fe200078e0202 */
[----:B------:R-:W-:-:S04]  /*0280*/  VIADDMNMX R7, R4, -R3, UR6, PT ;  /* 0x0000000604077e46 */ /* 0x000fc8000b800903 */
[----:B------:R-:W-:-:S13]  /*0290*/  ISETP.GT.AND P0, PT, R7, R0, PT ;  /* 0x000000000700720c */ /* 0x000fda0003f04270 */
[----:B-1----:R-:W-:Y:S05]  /*02a0*/  @!P0 BRA `(.L_x_35) ;  /* 0x0000000400f88947 */ /* 0x002fea0003800000 */
[C---:B------:R-:W-:Y:S01]  /*02b0*/  VIADDMNMX R7, R0.reuse, 0x1, R7, !PT ;  /* 0x0000000100077846 */ /* 0x040fe20007800107 */
[----:B------:R-:W-:Y:S01]  /*02c0*/  BSSY.RECONVERGENT B1, `(.L_x_36) ;  /* 0x000003c000017945 */ /* 0x000fe20003800200 */
[----:B------:R-:W-:Y:S02]  /*02d0*/  MOV R11, RZ ;  /* 0x000000ff000b7202 */ /* 0x000fe40000000f00 */
[----:B------:R-:W-:Y:S01]  /*02e0*/  IADD3 R10, PT, PT, -R0, R7, RZ ;  /* 0x00000007000a7210 */ /* 0x000fe20007ffe1ff */
[----:B------:R-:W-:-:S03]  /*02f0*/  IMAD R9, R8, R5, -R7 ;  /* 0x0000000508097224 */ /* 0x000fc600078e0a07 */
[----:B------:R-:W-:Y:S01]  /*0300*/  LOP3.LUT R25, R10, 0x7, RZ, 0xc0, !PT ;  /* 0x000000070a197812 */ /* 0x000fe200078ec0ff */
[----:B------:R-:W-:-:S03]  /*0310*/  IMAD.IADD R9, R9, 0x1, R2 ;  /* 0x0000000109097824 */ /* 0x000fc600078e0202 */
[----:B------:R-:W-:Y:S02]  /*0320*/  ISETP.NE.AND P1, PT, R25, RZ, PT ;  /* 0x000000ff1900720c */ /* 0x000fe40003f25270 */
[----:B------:R-:W-:Y:S01]  /*0330*/  ISETP.GT.U32.AND P0, PT, R9, -0x8, PT ;  /* 0xfffffff80900780c */ /* 0x000fe20003f04070 */
[----:B------:R-:W-:-:S12]  /*0340*/  IMAD.MOV.U32 R9, RZ, RZ, RZ ;  /* 0x000000ffff097224 */ /* 0x000fd800078e00ff */
[----:B------:R-:W-:Y:S05]  /*0350*/  @P0 BRA `(.L_x_37) ;  /* 0x0000000000c80947 */ /* 0x000fea0003800000 */
[----:B------:R-:W0:Y:S01]  /*0360*/  LDC.64 R6, c[0x0][0x390] ;  /* 0x0000e400ff067b82 */ /* 0x000e220000000a00 */
[----:B------:R-:W-:Y:S01]  /*0370*/  IADD3 R4, PT, PT, R2, R3, RZ ;  /* 0x0000000302047210 */ /* 0x000fe20007ffe0ff */
[----:B------:R-:W-:Y:S01]  /*0380*/  IMAD.MOV.U32 R11, RZ, RZ, RZ ;  /* 0x000000ffff0b7224 */ /* 0x000fe200078e00ff */
[----:B------:R-:W-:-:S04]  /*0390*/  LOP3.LUT R9, R10, 0xfffffff8, RZ, 0xc0, !PT ;  /* 0xfffffff80a097812 */ /* 0x000fc800078ec0ff */
[----:B------:R-:W-:Y:S01]  /*03a0*/  IADD3 R27, PT, PT, -R9, RZ, RZ ;  /* 0x000000ff091b7210 */ /* 0x000fe20007ffe1ff */
[----:B0-----:R-:W-:Y:S02]  /*03b0*/  IMAD R2, R6, UR6, R2 ;  /* 0x0000000606027c24 */ /* 0x001fe4000f8e0202 */
[----:B------:R-:W-:Y:S02]  /*03c0*/  IMAD R4, R7, UR6, R4 ;  /* 0x0000000607047c24 */ /* 0x000fe4000f8e0204 */
[CC--:B------:R-:W-:Y:S02]  /*03d0*/  IMAD R2, R8.reuse, R5.reuse, R2 ;  /* 0x0000000508027224 */ /* 0x0c0fe400078e0202 */
[----:B------:R-:W-:-:S07]  /*03e0*/  IMAD R12, R8, R5, R4 ;  /* 0x00000005080c7224 */ /* 0x000fce00078e0204 */
.L_x_38:
[----:B------:R-:W0:Y:S02]  /*03f0*/  LDC.64 R4, c[0x0][0x380] ;  /* 0x0000e000ff047b82 */ /* 0x000e240000000a00 */
[----:B0-----:R-:W-:-:S04]  /*0400*/  IMAD.WIDE R6, R2, 0x4, R4 ;  /* 0x0000000402067825 */ /* 0x001fc800078e0204 */
[----:B------:R-:W-:Y:S01]  /*0410*/  IMAD.WIDE R4, R12, 0x4, R4 ;  /* 0x000000040c047825 */ /* 0x000fe200078e0204 */
[----:B------:R-:W2:Y:S04]  /*0420*/  LDG.E.CONSTANT R21, desc[UR4][R6.64] ;  /* 0x0000000406157981 */ /* 0x000ea8000c1e9900 */
[----:B------:R-:W2:Y:S04]  /*0430*/  LDG.E.CONSTANT R22, desc[UR4][R4.64] ;  /* 0x0000000404167981 */ /* 0x000ea8000c1e9900 */
[----:B------:R-:W3:Y:S04]  /*0440*/  LDG.E.CONSTANT R13, desc[UR4][R6.64+0x4] ;  /* 0x00000404060d7981 */ /* 0x000ee8000c1e9900 */
[----:B------:R-:W3:Y:S04]  /*0450*/  LDG.E.CONSTANT R14, desc[UR4][R4.64+0x4] ;  /* 0x00000404040e7981 */ /* 0x000ee8000c1e9900 */
[----:B------:R-:W4:Y:S04]  /*0460*/  LDG.E.CONSTANT R15, desc[UR4][R6.64+0x8] ;  /* 0x00000804060f7981 */ /* 0x000f28000c1e9900 */
[----:B------:R-:W4:Y:S04]  /*0470*/  LDG.E.CONSTANT R16, desc[UR4][R4.64+0x8] ;  /* 0x0000080404107981 */ /* 0x000f28000c1e9900 */
[----:B------:R-:W5:Y:S04]  /*0480*/  LDG.E.CONSTANT R17, desc[UR4][R6.64+0xc] ;  /* 0x00000c0406117981 */ /* 0x000f68000c1e9900 */
[----:B------:R-:W5:Y:S04]  /*0490*/  LDG.E.CONSTANT R18, desc[UR4][R4.64+0xc] ;  /* 0x00000c0404127981 */ /* 0x000f68000c1e9900 */
[----:B------:R-:W5:Y:S04]  /*04a0*/  LDG.E.CONSTANT R19, desc[UR4][R6.64+0x10] ;  /* 0x0000100406137981 */ /* 0x000f68000c1e9900 */
[----:B------:R-:W5:Y:S04]  /*04b0*/  LDG.E.CONSTANT R20, desc[UR4][R4.64+0x10] ;  /* 0x0000100404147981 */ /* 0x000f68000c1e9900 */
[----:B------:R-:W5:Y:S04]  /*04c0*/  LDG.E.CONSTANT R23, desc[UR4][R6.64+0x14] ;  /* 0x0000140406177981 */ /* 0x000f68000c1e9900 */
[----:B------:R-:W5:Y:S01]  /*04d0*/  LDG.E.CONSTANT R24, desc[UR4][R6.64+0x1c] ;  /* 0x00001c0406187981 */ /* 0x000f62000c1e9900 */
[----:B--2---:R-:W-:-:S03]  /*04e0*/  FMUL R26, R21, R22 ;  /* 0x00000016151a7220 */ /* 0x004fc60000400000 */
[----:B------:R-:W2:Y:S01]  /*04f0*/  LDG.E.CONSTANT R22, desc[UR4][R4.64+0x14] ;  /* 0x0000140404167981 */ /* 0x000ea2000c1e9900 */
[----:B------:R-:W-:-:S03]  /*0500*/  FFMA R28, |R26|, 0.0099999997764825820923, R11 ;  /* 0x3c23d70a1a1c7823 */ /* 0x000fc6000000020b */
[----:B------:R-:W2:Y:S04]  /*0510*/  LDG.E.CONSTANT R21, desc[UR4][R6.64+0x18] ;  /* 0x0000180406157981 */ /* 0x000ea8000c1e9900 */
[----:B------:R-:W2:Y:S04]  /*0520*/  LDG.E.CONSTANT R26, desc[UR4][R4.64+0x18] ;  /* 0x00001804041a7981 */ /* 0x000ea8000c1e9900 */
[----:B------:R-:W2:Y:S01]  /*0530*/  LDG.E.CONSTANT R11, desc[UR4][R4.64+0x1c] ;  /* 0x00001c04040b7981 */ /* 0x000ea2000c1e9900 */
[----:B---3--:R-:W-:Y:S01]  /*0540*/  FMUL R13, R13, R14 ;  /* 0x0000000e0d0d7220 */ /* 0x008fe20000400000 */
[----:B----4-:R-:W-:-:S03]  /*0550*/  FMUL R16, R15, R16 ;  /* 0x000000100f107220 */ /* 0x010fc60000400000 */
[----:B------:R-:W-:Y:S01]  /*0560*/  FFMA R13, |R13|, 0.0099999997764825820923, R28 ;  /* 0x3c23d70a0d0d7823 */ /* 0x000fe2000000021c */
[----:B------:R-:W-:-:S03]  /*0570*/  VIADD R27, R27, 0x8 ;  /* 0x000000081b1b7836 */ /* 0x000fc60000000000 */
[----:B------:R-:W-:Y:S01]  /*0580*/  FFMA R13, |R16|, 0.0099999997764825820923, R13 ;  /* 0x3c23d70a100d7823 */ /* 0x000fe2000000020d */
[----:B-----5:R-:W-:Y:S01]  /*0590*/  FMUL R18, R17, R18 ;  /* 0x0000001211127220 */ /* 0x020fe20000400000 */
[----:B------:R-:W-:-:S03]  /*05a0*/  ISETP.NE.AND P0, PT, R27, RZ, PT ;  /* 0x000000ff1b00720c */ /* 0x000fc60003f05270 */
[----:B------:R-:W-:Y:S01]  /*05b0*/  FFMA R13, |R18|, 0.0099999997764825820923, R13 ;  /* 0x3c23d70a120d7823 */ /* 0x000fe2000000020d */
[----:B------:R-:W-:-:S04]  /*05c0*/  FMUL R20, R19, R20 ;  /* 0x0000001413147220 */ /* 0x000fc80000400000 */
[----:B------:R-:W-:Y:S01]  /*05d0*/  FFMA R13, |R20|, 0.0099999997764825820923, R13 ;  /* 0x3c23d70a140d7823 */ /* 0x000fe2000000020d */
[----:B------:R-:W-:Y:S01]  /*05e0*/  IADD3 R0, PT, PT, R0, 0x8, RZ ;  /* 0x0000000800007810 */ /* 0x000fe20007ffe0ff */
[----:B------:R-:W-:Y:S01]  /*05f0*/  VIADD R2, R2, 0x8 ;  /* 0x0000000802027836 */ /* 0x000fe20000000000 */
[----:B------:R-:W-:Y:S01]  /*0600*/  IADD3 R12, PT, PT, R12, 0x8, RZ ;  /* 0x000000080c0c7810 */ /* 0x000fe20007ffe0ff */
[----:B--2---:R-:W-:-:S04]  /*0610*/  FMUL R22, R23, R22 ;  /* 0x0000001617167220 */ /* 0x004fc80000400000 */
[----:B------:R-:W-:Y:S01]  /*0620*/  FFMA R13, |R22|, 0.0099999997764825820923, R13 ;  /* 0x3c23d70a160d7823 */ /* 0x000fe2000000020d */
[----:B------:R-:W-:Y:S01]  /*0630*/  FMUL R26, R21, R26 ;  /* 0x0000001a151a7220 */ /* 0x000fe20000400000 */
[----:B------:R-:W-:-:S03]  /*0640*/  FMUL R24, R24, R11 ;  /* 0x0000000b18187220 */ /* 0x000fc60000400000 */
[----:B------:R-:W-:-:S04]  /*0650*/  FFMA R13, |R26|, 0.0099999997764825820923, R13 ;  /* 0x3c23d70a1a0d7823 */ /* 0x000fc8000000020d */
[----:B------:R-:W-:Y:S01]  /*0660*/  FFMA R11, |R24|, 0.0099999997764825820923, R13 ;  /* 0x3c23d70a180b7823 */ /* 0x000fe2000000020d */
[----:B------:R-:W-:Y:S06]  /*0670*/  @P0 BRA `(.L_x_38) ;  /* 0xfffffffc005c0947 */ /* 0x000fec000383ffff */
.L_x_37:
[----:B------:R-:W-:Y:S05]  /*0680*/  BSYNC.RECONVERGENT B1 ;  /* 0x0000000000017941 */ /* 0x000fea0003800200 */
.L_x_36:
[----:B------:R-:W-:Y:S05]  /*0690*/  @!P1 BRA `(.L_x_35) ;  /* 0x0000000000fc9947 */ /* 0x000fea0003800000 */
[----:B------:R-:W0:Y:S01]  /*06a0*/  LDC R2, c[0x0][0x394] ;  /* 0x0000e500ff027b82 */ /* 0x000e220000000800 */
[----:B------:R-:W-:Y:S01]  /*06b0*/  ISETP.GE.U32.AND P0, PT, R25, 0x4, PT ;  /* 0x000000041900780c */ /* 0x000fe20003f06070 */
[----:B------:R-:W-:Y:S01]  /*06c0*/  BSSY.RECONVERGENT B1, `(.L_x_39) ;  /* 0x000001d000017945 */ /* 0x000fe20003800200 */
[----:B------:R-:W-:-:S04]  /*06d0*/  LOP3.LUT R16, R10, 0x3, RZ, 0xc0, !PT ;  /* 0x000000030a107812 */ /* 0x000fc800078ec0ff */
[----:B------:R-:W-:Y:S01]  /*06e0*/  ISETP.NE.AND P1, PT, R16, RZ, PT ;  /* 0x000000ff1000720c */ /* 0x000fe20003f25270 */
[----:B0-----:R-:W-:-:S06]  /*06f0*/  IMAD R3, R2, UR6, R3 ;  /* 0x0000000602037c24 */ /* 0x001fcc000f8e0203 */
[----:B------:R-:W-:Y:S06]  /*0700*/  @!P0 BRA `(.L_x_40) ;  /* 0x0000000000608947 */ /* 0x000fec0003800000 */
[----:B------:R-:W0:Y:S01]  /*0710*/  LDC R13, c[0x0][0x390] ;  /* 0x0000e400ff0d7b82 */ /* 0x000e220000000800 */
[----:B------:R-:W-:-:S07]  /*0720*/  IMAD.IADD R5, R0, 0x1, R3 ;  /* 0x0000000100057824 */ /* 0x000fce00078e0203 */
[----:B------:R-:W1:Y:S01]  /*0730*/  LDC.64 R6, c[0x0][0x380] ;  /* 0x0000e000ff067b82 */ /* 0x000e620000000a00 */
[----:B0-----:R-:W-:Y:S02]  /*0740*/  IMAD R13, R13, UR6, R0 ;  /* 0x000000060d0d7c24 */ /* 0x001fe4000f8e0200 */
[----:B-1----:R-:W-:-:S04]  /*0750*/  IMAD.WIDE R4, R5, 0x4, R6 ;  /* 0x0000000405047825 */ /* 0x002fc800078e0206 */
[----:B------:R-:W-:Y:S01]  /*0760*/  IMAD.WIDE R6, R13, 0x4, R6 ;  /* 0x000000040d067825 */ /* 0x000fe200078e0206 */
[----:B------:R-:W2:Y:S04]  /*0770*/  LDG.E.CONSTANT R15, desc[UR4][R4.64+0x4] ;  /* 0x00000404040f7981 */ /* 0x000ea8000c1e9900 */
[----:B------:R-:W3:Y:S04]  /*0780*/  LDG.E.CONSTANT R13, desc[UR4][R4.64] ;  /* 0x00000004040d7981 */ /* 0x000ee8000c1e9900 */
[----:B------:R-:W3:Y:S04]  /*0790*/  LDG.E.CONSTANT R2, desc[UR4][R6.64] ;  /* 0x0000000406027981 */ /* 0x000ee8000c1e9900 */
[----:B------:R-:W2:Y:S04]  /*07a0*/  LDG.E.CONSTANT R12, desc[UR4][R6.64+0x4] ;  /* 0x00000404060c7981 */ /* 0x000ea8000c1e9900 */
[----:B------:R-:W4:Y:S04]  /*07b0*/  LDG.E.CONSTANT R17, desc[UR4][R4.64+0x8] ;  /* 0x0000080404117981 */ /* 0x000f28000c1e9900 */
[----:B------:R-:W4:Y:S04]  /*07c0*/  LDG.E.CONSTANT R14, desc[UR4][R6.64+0x8] ;  /* 0x00000804060e7981 */ /* 0x000f28000c1e9900 */
[----:B------:R-:W5:Y:S04]  /*07d0*/  LDG.E.CONSTANT R19, desc[UR4][R4.64+0xc] ;  /* 0x00000c0404137981 */ /* 0x000f68000c1e9900 */
[----:B------:R-:W5:Y:S01]  /*07e0*/  LDG.E.CONSTANT R18, desc[UR4][R6.64+0xc] ;  /* 0x00000c0406127981 */ /* 0x000f62000c1e9900 */
[----:B------:R-:W-:Y:S01]  /*07f0*/  IADD3 R9, PT, PT, R9, 0x4, RZ ;  /* 0x0000000409097810 */ /* 0x000fe20007ffe0ff */
[----:B------:R-:W-:-:S02]  /*0800*/  VIADD R0, R0, 0x4 ;  /* 0x0000000400007836 */ /* 0x000fc40000000000 */
[----:B---3--:R-:W-:-:S04]  /*0810*/  FMUL R2, R2, R13 ;  /* 0x0000000d02027220 */ /* 0x008fc80000400000 */
[----:B------:R-:W-:Y:S01]  /*0820*/  FFMA R2, |R2|, 0.0099999997764825820923, R11 ;  /* 0x3c23d70a02027823 */ /* 0x000fe2000000020b */
[----:B--2---:R-:W-:-:S04]  /*0830*/  FMUL R15, R12, R15 ;  /* 0x0000000f0c0f7220 */ /* 0x004fc80000400000 */
[----:B------:R-:W-:Y:S01]  /*0840*/  FFMA R2, |R15|, 0.0099999997764825820923, R2 ;  /* 0x3c23d70a0f027823 */ /* 0x000fe20000000202 */
[----:B----4-:R-:W-:-:S04]  /*0850*/  FMUL R17, R14, R17 ;  /* 0x000000110e117220 */ /* 0x010fc80000400000 */
[----:B------:R-:W-:Y:S01]  /*0860*/  FFMA R2, |R17|, 0.0099999997764825820923, R2 ;  /* 0x3c23d70a11027823 */ /* 0x000fe20000000202 */
[----:B-----5:R-:W-:-:S04]  /*0870*/  FMUL R19, R18, R19 ;  /* 0x0000001312137220 */ /* 0x020fc80000400000 */
[----:B------:R-:W-:-:S07]  /*0880*/  FFMA R11, |R19|, 0.0099999997764825820923, R2 ;  /* 0x3c23d70a130b7823 */ /* 0x000fce0000000202 */
.L_x_40:
[----:B------:R-:W-:Y:S05]  /*0890*/  BSYNC.RECONVERGENT B1 ;  /* 0x0000000000017941 */ /* 0x000fea0003800200 */
.L_x_39:
[----:B------:R-:W-:Y:S05]  /*08a0*/  @!P1 BRA `(.L_x_35) ;  /* 0x0000000000789947 */ /* 0x000fea0003800000 */
[----:B------:R-:W-:Y:S02]  /*08b0*/  ISETP.NE.AND P0, PT, R16, 0x1, PT ;  /* 0x000000011000780c */ /* 0x000fe40003f05270 */
[----:B------:R-:W-:-:S04]  /*08c0*/  LOP3.LUT R10, R10, 0x1, RZ, 0xc0, !PT ;  /* 0x000000010a0a7812 */ /* 0x000fc800078ec0ff */
[----:B------:R-:W-:-:S07]  /*08d0*/  ISETP.NE.U32.AND P1, PT, R10, 0x1, PT ;  /* 0x000000010a00780c */ /* 0x000fce0003f25070 */
[----:B------:R-:W0:Y:S01]  /*08e0*/  @P0 LDC R7, c[0x0][0x390] ;  /* 0x0000e400ff070b82 */ /* 0x000e220000000800 */
[----:B------:R-:W-:-:S07]  /*08f0*/  @P0 IADD3 R17, PT, PT, R0, R3, RZ ;  /* 0x0000000300110210 */ /* 0x000fce0007ffe0ff */
[----:B------:R-:W1:Y:S08]  /*0900*/  @P0 LDC.64 R12, c[0x0][0x380] ;  /* 0x0000e000ff0c0b82 */ /* 0x000e700000000a00 */
[----:B------:R-:W2:Y:S08]  /*0910*/  @!P1 LDC R19, c[0x0][0x390] ;  /* 0x0000e400ff139b82 */ /* 0x000eb00000000800 */
[----:B------:R-:W3:Y:S01]  /*0920*/  @!P1 LDC.64 R4, c[0x0][0x380] ;  /* 0x0000e000ff049b82 */ /* 0x000ee20000000a00 */
[----:B0-----:R-:W-:-:S02]  /*0930*/  @P0 IMAD R15, R7, UR6, R0 ;  /* 0x00000006070f0c24 */ /* 0x001fc4000f8e0200 */
[----:B------:R-:W-:Y:S02]  /*0940*/  @P0 VIADD R0, R0, 0x2 ;  /* 0x0000000200000836 */ /* 0x000fe40000000000 */
[----:B-1----:R-:W-:-:S04]  /*0950*/  @P0 IMAD.WIDE R6, R17, 0x4, R12 ;  /* 0x0000000411060825 */ /* 0x002fc800078e020c */
[----:B------:R-:W-:Y:S01]  /*0960*/  @P0 IMAD.WIDE R12, R15, 0x4, R12 ;  /* 0x000000040f0c0825 */ /* 0x000fe200078e020c */
[----:B------:R-:W-:Y:S01]  /*0970*/  @!P1 IADD3 R15, PT, PT, R0, R3, RZ ;  /* 0x00000003000f9210 */ /* 0x000fe20007ffe0ff */
[----:B------:R-:W4:Y:S02]  /*0980*/  @P0 LDG.E.CONSTANT R17, desc[UR4][R6.64] ;  /* 0x0000000406110981 */ /* 0x000f24000c1e9900 */
[----:B--2---:R-:W-:Y:S02]  /*0990*/  @!P1 IMAD R3, R19, UR6, R0 ;  /* 0x0000000613039c24 */ /* 0x004fe4000f8e0200 */
[----:B------:R-:W4:Y:S04]  /*09a0*/  @P0 LDG.E.CONSTANT R0, desc[UR4][R12.64] ;  /* 0x000000040c000981 */ /* 0x000f28000c1e9900 */
[----:B------:R-:W2:Y:S01]  /*09b0*/  @P0 LDG.E.CONSTANT R19, desc[UR4][R6.64+0x4] ;  /* 0x0000040406130981 */ /* 0x000ea2000c1e9900 */
[----:B---3--:R-:W-:-:S03]  /*09c0*/  @!P1 IMAD.WIDE R2, R3, 0x4, R4 ;  /* 0x0000000403029825 */ /* 0x008fc600078e0204 */
[----:B------:R-:W2:Y:S01]  /*09d0*/  @P0 LDG.E.CONSTANT R10, desc[UR4][R12.64+0x4] ;  /* 0x000004040c0a0981 */ /* 0x000ea2000c1e9900 */
[----:B------:R-:W-:-:S03]  /*09e0*/  @!P1 IMAD.WIDE R4, R15, 0x4, R4 ;  /* 0x000000040f049825 */ /* 0x000fc600078e0204 */
[----:B------:R-:W3:Y:S04]  /*09f0*/  @!P1 LDG.E.CONSTANT R2, desc[UR4][R2.64] ;  /* 0x0000000402029981 */ /* 0x000ee8000c1e9900 */
[----:B------:R-:W3:Y:S01]  /*0a00*/  @!P1 LDG.E.CONSTANT R5, desc[UR4][R4.64] ;  /* 0x0000000404059981 */ /* 0x000ee2000c1e9900 */
[----:B------:R-:W-:-:S05]  /*0a10*/  @P0 VIADD R9, R9, 0x2 ;  /* 0x0000000209090836 */ /* 0x000fca0000000000 */
[----:B------:R-:W-:Y:S01]  /*0a20*/  @!P1 IADD3 R9, PT, PT, R9, 0x1, RZ ;  /* 0x0000000109099810 */ /* 0x000fe20007ffe0ff */
[----:B----4-:R-:W-:-:S04]  /*0a30*/  @P0 FMUL R0, R0, R17 ;  /* 0x0000001100000220 */ /* 0x010fc80000400000 */
[----:B------:R-:W-:Y:S01]  /*0a40*/  @P0 FFMA R0, |R0|, 0.0099999997764825820923, R11 ;  /* 0x3c23d70a00000823 */ /* 0x000fe2000000020b */
[----:B--2---:R-:W-:-:S04]  /*0a50*/  @P0 FMUL R19, R10, R19 ;  /* 0x000000130a130220 */ /* 0x004fc80000400000 */
[----:B------:R-:W-:Y:S01]  /*0a60*/  @P0 FFMA R11, |R19|, 0.0099999997764825820923, R0 ;  /* 0x3c23d70a130b0823 */ /* 0x000fe20000000200 */
[----:B---3--:R-:W-:-:S04]  /*0a70*/  @!P1 FMUL R0, R2, R5 ;  /* 0x0000000502009220 */ /* 0x008fc80000400000 */
[----:B------:R-:W-:-:S07]  /*0a80*/  @!P1 FFMA R11, |R0|, 0.0099999997764825820923, R11 ;  /* 0x3c23d70a000b9823 */ /* 0x000fce000000020b */
.L_x_35:
[----:B------:R-:W-:Y:S05]  /*0a90*/  BSYNC.RECONVERGENT B0 ;  /* 0x0000000000007941 */ /* 0x000fea0003800200 */
.L_x_34:
[----:B------:R-:W-:Y:S01]  /*0aa0*/  ISETP.NE.AND P0, PT, R9, RZ, PT ;  /* 0x000000ff0900720c */ /* 0x000fe20003f05270 */
[----:B------:R-:W-:Y:S01]  /*0ab0*/  BSSY.RECONVERGENT B0, `(.L_x_41) ;  /* 0x0000012000007945 */ /* 0x000fe20003800200 */
[----:B------:R-:W-:-:S11]  /*0ac0*/  IMAD.MOV.U32 R5, RZ, RZ, RZ ;  /* 0x000000ffff057224 */ /* 0x000fd600078e00ff */
[----:B------:R-:W-:Y:S05]  /*0ad0*/  @!P0 BRA `(.L_x_42) ;  /* 0x00000000003c8947 */ /* 0x000fea0003800000 */
[----:B------:R-:W-:Y:S01]  /*0ae0*/  I2FP.F32.U32 R6, R9 ;  /* 0x0000000900067245 */ /* 0x000fe20000201000 */
[----:B------:R-:W-:Y:S03]  /*0af0*/  BSSY.RECONVERGENT B1, `(.L_x_42) ;  /* 0x000000d000017945 */ /* 0x000fe60003800200 */
        /* <DEDUP_REMOVED lines=10> */
[----:B------:R-:W-:Y:S05]  /*0ba0*/  CALL.REL.NOINC `($__internal_3_$__cuda_sm3x_div_rn_noftz_f32_slowpath) ;  /* 0x00000000001c7944 */ /* 0x000fea0003c00000 */
[----:B------:R-:W-:-:S07]  /*0bb0*/  IMAD.MOV.U32 R5, RZ, RZ, R0 ;  /* 0x000000ffff057224 */ /* 0x000fce00078e0000 */
.L_x_43:
[----:B------:R-:W-:Y:S05]  /*0bc0*/  BSYNC.RECONVERGENT B1 ;  /* 0x0000000000017941 */ /* 0x000fea0003800200 */
.L_x_42:
[----:B------:R-:W-:Y:S05]  /*0bd0*/  BSYNC.RECONVERGENT B0 ;  /* 0x0000000000007941 */ /* 0x000fea0003800200 */
.L_x_41:
[----:B------:R-:W0:Y:S02]  /*0be0*/  LDC.64 R2, c[0x0][0x388] ;  /* 0x0000e200ff027b82 */ /* 0x000e240000000a00 */
[----:B0-----:R-:W-:-:S05]  /*0bf0*/  IMAD.WIDE R8, R8, 0x4, R2 ;  /* 0x0000000408087825 */ /* 0x001fca00078e0202 */
[----:B------:R-:W-:Y:S01]  /*0c00*/  STG.E desc[UR4][R8.64], R5 ;  /* 0x0000000508007986 */ /* 0x000fe2000c101904 */
[----:B------:R-:W-:Y:S05]  /*0c10*/  EXIT ;  /* 0x000000000000794d */ /* 0x000fea0003800000 */
        .weak           $__internal_3_$__cuda_sm3x_div_rn_noftz_f32_slowpath
        .type           $__internal_3_$__cuda_sm3x_div_rn_noftz_f32_slowpath,@function
        .size           $__internal_3_$__cuda_sm3x_div_rn_noftz_f32_slowpath,(.L_x_196 - $__internal_3_$__cuda_sm3x_div_rn_noftz_f32_slowpath)
$__internal_3_$__cuda_sm3x_div_rn_noftz_f32_slowpath:
[----:B------:R-:W-:Y:S01]  /*0c20*/  SHF.R.U32.HI R4, RZ, 0x17, R6 ;  /* 0x00000017ff047819 */ /* 0x000fe20000011606 */
[----:B------:R-:W-:Y:S01]  /*0c30*/  BSSY.RECONVERGENT B2, `(.L_x_44) ;  /* 0x0000064000027945 */ /* 0x000fe20003800200 */
        /* <DEDUP_REMOVED lines=11> */
[----:B------:R-:W-:Y:S02]  /*0cf0*/  FSETP.GTU.FTZ.AND P1, PT, |R6|, +INF , PT ;  /* 0x7f8000000600780b */ /* 0x000fe40003f3c200 */
[----:B------:R-:W-:Y:S02]  /*0d00*/  MOV R0, R6 ;  /* 0x0000000600007202 */ /* 0x000fe40000000f00 */
        /* <DEDUP_REMOVED lines=16> */
[----:B------:R-:W-:Y:S01]  /*0e10*/  @P0 IMAD.MOV.U32 R5, RZ, RZ, RZ ;  /* 0x000000ffff050224 */ /* 0x000fe200078e00ff */
[----:B------:R-:W-:Y:S01]  /*0e20*/  @!P0 MOV R5, 0xffffffc0 ;  /* 0xffffffc000058802 */ /* 0x000fe20000000f00 */
[----:B------:R-:W-:Y:S01]  /*0e30*/  @!P0 FFMA R3, R3, 1.84467440737095516160e+19, RZ ;  /* 0x5f80000003038823 */ /* 0x000fe200000000ff */
[----:B------:R-:W-:-:S03]  /*0e40*/  @!P1 FFMA R4, R0, 1.84467440737095516160e+19, RZ ;  /* 0x5f80000000049823 */ /* 0x000fc600000000ff */
[----:B------:R-:W-:-:S07]  /*0e50*/  @!P1 VIADD R5, R5, 0x40 ;  /* 0x0000004005059836 */ /* 0x000fce0000000000 */
.L_x_45:
[----:B------:R-:W-:Y:S01]  /*0e60*/  LEA R7, R13, 0xc0800000, 0x17 ;  /* 0xc08000000d077811 */ /* 0x000fe200078eb8ff */
[----:B------:R-:W-:Y:S03]  /*0e70*/  BSSY.RECONVERGENT B3, `(.L_x_50) ;  /* 0x0000036000037945 */ /* 0x000fe60003800200 */
[----:B------:R-:W-:Y:S01]  /*0e80*/  IADD3 R7, PT, PT, -R7, R4, RZ ;  /* 0x0000000407077210 */ /* 0x000fe20007ffe1ff */
[----:B------:R-:W-:-:S03]  /*0e90*/  VIADD R4, R10, 0xffffff81 ;  /* 0xffffff810a047836 */ /* 0x000fc60000000000 */
[----:B------:R-:W0:Y:S01]  /*0ea0*/  MUFU.RCP R6, R7 ;  /* 0x0000000700067308 */ /* 0x000e220000001000 */
[----:B------:R-:W-:Y:S01]  /*0eb0*/  FADD.FTZ R9, -R7, -RZ ;  /* 0x800000ff07097221 */ /* 0x000fe20000010100 */
[C---:B------:R-:W-:Y:S01]  /*0ec0*/  IMAD R0, R4.reuse, -0x800000, R3 ;  /* 0xff80000004007824 */ /* 0x040fe200078e0203 */
[----:B------:R-:W-:-:S04]  /*0ed0*/  IADD3 R4, PT, PT, R4, 0x7f, -R13 ;  /* 0x0000007f04047810 */ /* 0x000fc80007ffe80d */
[----:B------:R-:W-:Y:S01]  /*0ee0*/  IADD3 R4, PT, PT, R4, R5, RZ ;  /* 0x0000000504047210 */ /* 0x000fe20007ffe0ff */
[----:B0-----:R-:W-:-:S04]  /*0ef0*/  FFMA R11, R6, R9, 1 ;  /* 0x3f800000060b7423 */ /* 0x001fc80000000009 */
[----:B------:R-:W-:-:S04]  /*0f00*/  FFMA R10, R6, R11, R6 ;  /* 0x0000000b060a7223 */ /* 0x000fc80000000006 */
[----:B------:R-:W-:-:S04]  /*0f10*/  FFMA R3, R0, R10, RZ ;  /* 0x0000000a00037223 */ /* 0x000fc800000000ff */
[----:B------:R-:W-:-:S04]  /*0f20*/  FFMA R6, R9, R3, R0 ;  /* 0x0000000309067223 */ /* 0x000fc80000000000 */
[----:B------:R-:W-:-:S04]  /*0f30*/  FFMA R11, R10, R6, R3 ;  /* 0x000000060a0b7223 */ /* 0x000fc80000000003 */
[----:B------:R-:W-:-:S04]  /*0f40*/  FFMA R6, R9, R11, R0 ;  /* 0x0000000b09067223 */ /* 0x000fc80000000000 */
[----:B------:R-:W-:-:S05]  /*0f50*/  FFMA R0, R10, R6, R11 ;  /* 0x000000060a007223 */ /* 0x000fca000000000b */
[----:B------:R-:W-:-:S04]  /*0f60*/  SHF.R.U32.HI R3, RZ, 0x17, R0 ;  /* 0x00000017ff037819 */ /* 0x000fc80000011600 */
[----:B------:R-:W-:-:S05]  /*0f70*/  LOP3.LUT R3, R3, 0xff, RZ, 0xc0, !PT ;  /* 0x000000ff03037812 */ /* 0x000fca00078ec0ff */
[----:B------:R-:W-:-:S05]  /*0f80*/  IMAD.IADD R7, R3, 0x1, R4 ;  /* 0x0000000103077824 */ /* 0x000fca00078e0204 */
[----:B------:R-:W-:-:S04]  /*0f90*/  IADD3 R3, PT, PT, R7, -0x1, RZ ;  /* 0xffffffff07037810 */ /* 0x000fc80007ffe0ff */
        /* <DEDUP_REMOVED lines=15> */
[C---:B------:R-:W-:Y:S01]  /*1090*/  VIADD R6, R7.reuse, 0x20 ;  /* 0x0000002007067836 */ /* 0x040fe20000000000 */
[----:B------:R-:W-:Y:S02]  /*10a0*/  IADD3 R7, PT, PT, -R7, RZ, RZ ;  /* 0x000000ff07077210 */ /* 0x000fe40007ffe1ff */
[----:B------:R-:W-:-:S02]  /*10b0*/  LOP3.LUT R5, R5, 0x800000, RZ, 0xfc, !PT ;  /* 0x0080000005057812 */ /* 0x000fc400078efcff */
[----:B------:R-:W-:Y:S02]  /*10c0*/  FSETP.NEU.FTZ.AND P0, PT, R3, R4, PT ;  /* 0x000000040300720b */ /* 0x000fe40003f1d000 */
[----:B------:R-:W-:Y:S02]  /*10d0*/  SHF.L.U32 R6, R5, R6, RZ ;  /* 0x0000000605067219 */ /* 0x000fe400000006ff */
[----:B------:R-:W-:Y:S02]  /*10e0*/  SEL R4, R7, RZ, P2 ;  /* 0x000000ff07047207 */ /* 0x000fe40001000000 */
[----:B------:R-:W-:Y:S02]  /*10f0*/  ISETP.NE.AND P1, PT, R6, RZ, P1 ;  /* 0x000000ff0600720c */ /* 0x000fe40000f25270 */
[----:B------:R-:W-:Y:S02]  /*1100*/  SHF.R.U32.HI R4, RZ, R4, R5 ;  /* 0x00000004ff047219 */ /* 0x000fe40000011605 */
[----:B------:R-:W-:-:S02]  /*1110*/  PLOP3.LUT P0, PT, P0, P1, PT, 0xf8, 0x8f ;  /* 0x00000000008f781c */ /* 0x000fc40000703f70 */
[----:B------:R-:W-:Y:S02]  /*1120*/  SHF.R.U32.HI R6, RZ, 0x1, R4 ;  /* 0x00000001ff067819 */ /* 0x000fe40000011604 */
[----:B------:R-:W-:-:S04]  /*1130*/  SEL R3, RZ, 0x1, !P0 ;  /* 0x00000001ff037807 */ /* 0x000fc80004000000 */
[----:B------:R-:W-:-:S04]  /*1140*/  LOP3.LUT R3, R3, 0x1, R6, 0xf8, !PT ;  /* 0x0000000103037812 */ /* 0x000fc800078ef806 */
[----:B------:R-:W-:-:S05]  /*1150*/  LOP3.LUT R3, R3, R4, RZ, 0xc0, !PT ;  /* 0x0000000403037212 */ /* 0x000fca00078ec0ff */
[----:B------:R-:W-:-:S05]  /*1160*/  IMAD.IADD R3, R6, 0x1, R3 ;  /* 0x0000000106037824 */ /* 0x000fca00078e0203 */
[----:B------:R-:W-:Y:S01]  /*1170*/  LOP3.LUT R0, R3, R0, RZ, 0xfc, !PT ;  /* 0x0000000003007212 */ /* 0x000fe200078efcff */
[----:B------:R-:W-:Y:S06]  /*1180*/  BRA `(.L_x_53) ;  /* 0x0000000000107947 */ /* 0x000fec0003800000 */
.L_x_52:
[----:B------:R-:W-:-:S04]  /*1190*/  LOP3.LUT R0, R0, 0x80000000, RZ, 0xc0, !PT ;  /* 0x8000000000007812 */ /* 0x000fc800078ec0ff */
[----:B------:R-:W-:Y:S01]  /*11a0*/  LOP3.LUT R0, R0, 0x7f800000, RZ, 0xfc, !PT ;  /* 0x7f80000000007812 */ /* 0x000fe200078efcff */
[----:B------:R-:W-:Y:S06]  /*11b0*/  BRA `(.L_x_53) ;  /* 0x0000000000047947 */ /* 0x000fec0003800000 */
.L_x_51:
[----:B------:R-:W-:-:S07]  /*11c0*/  LEA R0, R4, R0, 0x17 ;  /* 0x0000000004007211 */ /* 0x000fce00078eb8ff */
.L_x_53:
[----:B------:R-:W-:Y:S05]  /*11d0*/  BSYNC.RECONVERGENT B3 ;  /* 0x0000000000037941 */ /* 0x000fea0003800200 */
.L_x_50:
[----:B------:R-:W-:Y:S05]  /*11e0*/  BRA `(.L_x_54) ;  /* 0x0000000000207947 */ /* 0x000fea0003800000 */
.L_x_49:
[----:B------:R-:W-:-:S04]  /*11f0*/  LOP3.LUT R0, R4, 0x80000000, R3, 0x48, !PT ;  /* 0x8000000004007812 */ /* 0x000fc800078e4803 */
[----:B------:R-:W-:Y:S01]  /*1200*/  LOP3.LUT R0, R0, 0x7f800000, RZ, 0xfc, !PT ;  /* 0x7f80000000007812 */ /* 0x000fe200078efcff */
[----:B------:R-:W-:Y:S06]  /*1210*/  BRA `(.L_x_54) ;  /* 0x0000000000147947 */ /* 0x000fec0003800000 */
.L_x_48:
[----:B------:R-:W-:Y:S01]  /*1220*/  LOP3.LUT R0, R4, 0x80000000, R3, 0x48, !PT ;  /* 0x8000000004007812 */ /* 0x000fe200078e4803 */
[----:B------:R-:W-:Y:S06]  /*1230*/  BRA `(.L_x_54) ;  /* 0x00000000000c7947 */ /* 0x000fec0003800000 */
.L_x_47:
[----:B------:R-:W0:Y:S01]  /*1240*/  MUFU.RSQ R0, -QNAN ;  /* 0xffc0000000007908 */ /* 0x000e220000001400 */
[----:B------:R-:W-:Y:S05]  /*1250*/  BRA `(.L_x_54) ;  /* 0x0000000000047947 */ /* 0x000fea0003800000 */
.L_x_46:
[----:B------:R-:W-:-:S07]  /*1260*/  FADD.FTZ R0, R3, R0 ;  /* 0x0000000003007221 */ /* 0x000fce0000010000 */
.L_x_54:
[----:B------:R-:W-:Y:S05]  /*1270*/  BSYNC.RECONVERGENT B2 ;  /* 0x0000000000027941 */ /* 0x000fea0003800200 */
.L_x_44:
[----:B------:R-:W-:-:S04]  /*1280*/  HFMA2 R3, -RZ, RZ, 0, 0 ;  /* 0x00000000ff037431 */ /* 0x000fc800000001ff */
[----:B0-----:R-:W-:Y:S05]  /*1290*/  RET.REL.NODEC R2 `(sliding_window_te_kernel) ;  /* 0xffffffec02587950 */ /* 0x001fea0003c3ffff */
.L_x_55:
        /* <DEDUP_REMOVED lines=14> */
.L_x_196:


//--------------------- .text.multivariate_te_kernel --------------------------
	.section	.text.multivariate_te_kernel,"ax",@progbits
	.align	128
        .global         multivariate_te_kernel
        .type           multivariate_te_kernel,@function
        .size           multivariate_te_kernel,(.L_x_204 - multivariate_te_kernel)
        .other          multivariate_te_kernel,@"STO_CUDA_ENTRY STV_DEFAULT"
multivariate_te_kernel:
.text.multivariate_te_kernel:
[----:B------:R-:W-:Y:S01]  /*0000*/  LDC R1, c[0x0][0x37c] ;  /* 0x0000df00ff017b82 */ /* 0x000fe20000000800 */
[----:B------:R-:W0:Y:S07]  /*0010*/  S2R R7, SR_TID.X ;  /* 0x0000000000077919 */ /* 0x000e2e0000002100 */
[----:B------:R-:W0:Y:S01]  /*0020*/  S2UR UR8, SR_CTAID.X ;  /* 0x00000000000879c3 */ /* 0x000e220000002500 */
[----:B------:R-:W1:Y:S01]  /*0030*/  LDCU UR6, c[0x0][0x3a4] ;  /* 0x00007480ff0677ac */ /* 0x000e620008000800 */
[----:B------:R-:W1:Y:S06]  /*0040*/  LDCU.64 UR4, c[0x0][0x3a8] ;  /* 0x00007500ff0477ac */ /* 0x000e6c0008000a00 */
[----:B------:R-:W0:Y:S01]  /*0050*/  LDC R0, c[0x0][0x360] ;  /* 0x0000d800ff007b82 */ /* 0x000e220000000800 */
[----:B-1----:R-:W-:Y:S01]  /*0060*/  UIADD3 UR4, UPT, UPT, UR6, -UR4, -UR5 ;  /* 0x8000000406047290 */ /* 0x002fe2000fffe805 */
[----:B------:R-:W1:Y:S01]  /*0070*/  LDCU.64 UR6, c[0x0][0x358] ;  /* 0x00006b00ff0677ac */ /* 0x000e620008000a00 */
[----:B0-----:R-:W-:-:S05]  /*0080*/  IMAD R2, R0, UR8, R7 ;  /* 0x0000000800027c24 */ /* 0x001fca000f8e0207 */
[----:B------:R-:W-:-:S13]  /*0090*/  ISETP.GE.AND P0, PT, R2, UR4, PT ;  /* 0x0000000402007c0c */ /* 0x000fda000bf06270 */
[----:B-1----:R-:W-:Y:S05]  /*00a0*/  @!P0 BRA `(.L_x_56) ;  /* 0x0000000000148947 */ /* 0x002fea0003800000 */
[----:B------:R-:W-:-:S13]  /*00b0*/  LOP3.LUT P0, RZ, R7, UR8, RZ, 0xfc, !PT ;  /* 0x0000000807ff7c12 */ /* 0x000fda000f80fcff */
[----:B------:R-:W-:Y:S05]  /*00c0*/  @P0 EXIT ;  /* 0x000000000000094d */ /* 0x000fea0003800000 */
[----:B------:R-:W0:Y:S02]  /*00d0*/  LDC.64 R2, c[0x0][0x398] ;  /* 0x0000e600ff027b82 */ /* 0x000e240000000a00 */
[----:B0-----:R-:W-:Y:S01]  /*00e0*/  STG.E desc[UR6][R2.64], RZ ;  /* 0x000000ff02007986 */ /* 0x001fe2000c101906 */
[----:B------:R-:W-:Y:S05]  /*00f0*/  EXIT ;  /* 0x000000000000794d */ /* 0x000fea0003800000 */
.L_x_56:
[----:B------:R-:W0:Y:S01]  /*0100*/  S2UR UR5, SR_CgaCtaId ;  /* 0x00000000000579c3 */ /* 0x000e220000008800 */
[----:B------:R-:W-:Y:S01]  /*0110*/  UMOV UR4, 0x400 ;  /* 0x0000040000047882 */ /* 0x000fe20000000000 */
[----:B------:R-:W-:Y:S02]  /*0120*/  ISETP.GE.U32.AND P1, PT, R0, 0x2, PT ;  /* 0x000000020000780c */ /* 0x000fe40003f26070 */
[----:B------:R-:W-:Y:S01]  /*0130*/  ISETP.NE.AND P0, PT, R7, RZ, PT ;  /* 0x000000ff0700720c */ /* 0x000fe20003f05270 */
[----:B0-----:R-:W-:-:S06]  /*0140*/  ULEA UR4, UR5, UR4, 0x18 ;  /* 0x0000000405047291 */ /* 0x001fcc000f8ec0ff */
[----:B------:R-:W-:Y:S01]  /*0150*/  LEA R2, R7, UR4, 0x2 ;  /* 0x0000000407027c11 */ /* 0x000fe2000f8e10ff */
[----:B------:R-:W-:Y:S05]  /*0160*/  WARPSYNC.ALL ;  /* 0x0000000000007948 */ /* 0x000fea0003800000 */
[----:B------:R0:W-:Y:S01]  /*0170*/  STS [R2], RZ ;  /* 0x000000ff02007388 */ /* 0x0001e20000000800 */
[----:B------:R-:W-:Y:S06]  /*0180*/  BAR.SYNC.DEFER_BLOCKING 0x0 ;  /* 0x0000000000007b1d */ /* 0x000fec0000010000 */
[----:B------:R-:W-:Y:S05]  /*0190*/  @!P1 BRA `(.L_x_57) ;  /* 0x00000000002c9947 */ /* 0x000fea0003800000 */
.L_x_58:
[----:B------:R-:W-:-:S04]  /*01a0*/  SHF.R.U32.HI R6, RZ, 0x1, R0 ;  /* 0x00000001ff067819 */ /* 0x000fc80000011600 */
[----:B------:R-:W-:-:S13]  /*01b0*/  ISETP.GE.U32.AND P1, PT, R7, R6, PT ;  /* 0x000000060700720c */ /* 0x000fda0003f26070 */
[----:B------:R-:W-:Y:S01]  /*01c0*/  @!P1 IMAD R3, R6, 0x4, R2 ;  /* 0x0000000406039824 */ /* 0x000fe200078e0202 */
[----:B------:R-:W-:Y:S05]  /*01d0*/  @!P1 LDS R4, [R2] ;  /* 0x0000000002049984 */ /* 0x000fea0000000800 */
[----:B------:R-:W1:Y:S02]  /*01e0*/  @!P1 LDS R3, [R3] ;  /* 0x0000000003039984 */ /* 0x000e640000000800 */
[----:B-1----:R-:W-:-:S05]  /*01f0*/  @!P1 FADD R5, R3, R4 ;  /* 0x0000000403059221 */ /* 0x002fca0000000000 */
[----:B------:R1:W-:Y:S01]  /*0200*/  @!P1 STS [R2], R5 ;  /* 0x0000000502009388 */ /* 0x0003e20000000800 */
[----:B------:R-:W-:Y:S01]  /*0210*/  BAR.SYNC.DEFER_BLOCKING 0x0 ;  /* 0x0000000000007b1d */ /* 0x000fe20000010000 */
[----:B------:R-:W-:Y:S01]  /*0220*/  ISETP.GT.U32.AND P1, PT, R0, 0x3, PT ;  /* 0x000000030000780c */ /* 0x000fe20003f24070 */
[----:B------:R-:W-:-:S12]  /*0230*/  IMAD.MOV.U32 R0, RZ, RZ, R6 ;  /* 0x000000ffff007224 */ /* 0x000fd800078e0006 */
[----:B-1----:R-:W-:Y:S05]  /*0240*/  @P1 BRA `(.L_x_58) ;  /* 0xfffffffc00d41947 */ /* 0x002fea000383ffff */
.L_x_57:
[----:B------:R-:W-:Y:S05]  /*0250*/  @P0 EXIT ;  /* 0x000000000000094d */ /* 0x000fea0003800000 */
[----:B------:R-:W1:Y:S01]  /*0260*/  S2UR UR5, SR_CgaCtaId ;  /* 0x00000000000579c3 */ /* 0x000e620000008800 */
[----:B------:R-:W-:-:S07]  /*0270*/  UMOV UR4, 0x400 ;  /* 0x0000040000047882 */ /* 0x000fce0000000000 */
[----:B0-----:R-:W0:Y:S01]  /*0280*/  LDC.64 R2, c[0x0][0x398] ;  /* 0x0000e600ff027b82 */ /* 0x001e220000000a00 */
[----:B-1----:R-:W-:-:S09]  /*0290*/  ULEA UR4, UR5, UR4, 0x18 ;  /* 0x0000000405047291 */ /* 0x002fd2000f8ec0ff */
[----:B------:R-:W0:Y:S04]  /*02a0*/  LDS R5, [UR4] ;  /* 0x00000004ff057984 */ /* 0x000e280008000800 */
[----:B0-----:R-:W-:Y:S01]  /*02b0*/  REDG.E.ADD.F32.FTZ.RN.STRONG.GPU desc[UR6][R2.64], R5 ;  /* 0x00000005020079a6 */ /* 0x001fe2000c12f306 */
[----:B------:R-:W-:Y:S05]  /*02c0*/  EXIT ;  /* 0x000000000000794d */ /* 0x000fea0003800000 */
.L_x_59:
        /* <DEDUP_REMOVED lines=11> */
.L_x_204:


//--------------------- .text.conditional_te_kernel --------------------------
	.section	.text.conditional_te_kernel,"ax",@progbits
	.align	128
        .global         conditional_te_kernel
        .type           conditional_te_kernel,@function
        .size           conditional_te_kernel,(.L_x_205 - conditional_te_kernel)
        .other          conditional_te_kernel,@"STO_CUDA_ENTRY STV_DEFAULT"
conditional_te_kernel:
.text.conditional_te_kernel:
[----:B------:R-:W-:Y:S01]  /*0000*/  LDC R1, c[0x0][0x37c] ;  /* 0x0000df00ff017b82 */ /* 0x000fe20000000800 */
[----:B------:R-:W0:Y:S07]  /*0010*/  S2R R3, SR_TID.X ;  /* 0x0000000000037919 */ /* 0x000e2e0000002100 */
[----:B------:R-:W0:Y:S08]  /*0020*/  S2UR UR4, SR_CTAID.X ;  /* 0x00000000000479c3 */ /* 0x000e300000002500 */
[----:B------:R-:W0:Y:S08]  /*0030*/  LDC R0, c[0x0][0x360] ;  /* 0x0000d800ff007b82 */ /* 0x000e300000000800 */
[----:B------:R-:W1:Y:S01]  /*0040*/  LDC R5, c[0x0][0x398] ;  /* 0x0000e600ff057b82 */ /* 0x000e620000000800 */
[----:B0-----:R-:W-:-:S02]  /*0050*/  IMAD R0, R0, UR4, R3 ;  /* 0x0000000400007c24 */ /* 0x001fc4000f8e0203 */
[----:B-1----:R-:W-:-:S05]  /*0060*/  IMAD R3, R5, R5, RZ ;  /* 0x0000000505037224 */ /* 0x002fca00078e02ff */
[----:B------:R-:W-:-:S13]  /*0070*/  ISETP.GE.AND P0, PT, R0, R3, PT ;  /* 0x000000030000720c */ /* 0x000fda0003f06270 */
[----:B------:R-:W-:Y:S05]  /*0080*/  @P0 EXIT ;  /* 0x000000000000094d */ /* 0x000fea0003800000 */
[----:B------:R-:W-:Y:S01]  /*0090*/  IABS R7, R5 ;  /* 0x0000000500077213 */ /* 0x000fe20000000000 */
[----:B------:R-:W0:Y:S03]  /*00a0*/  LDCU.64 UR4, c[0x0][0x358] ;  /* 0x00006b00ff0477ac */ /* 0x000e260008000a00 */
[----:B------:R-:W1:Y:S08]  /*00b0*/  I2F.RP R4, R7 ;  /* 0x0000000700047306 */ /* 0x000e700000209400 */
[----:B-1----:R-:W1:Y:S02]  /*00c0*/  MUFU.RCP R4, R4 ;  /* 0x0000000400047308 */ /* 0x002e640000001000 */
[----:B-1----:R-:W-:-:S06]  /*00d0*/  IADD3 R2, PT, PT, R4, 0xffffffe, RZ ;  /* 0x0ffffffe04027810 */ /* 0x002fcc0007ffe0ff */
[----:B------:R1:W2:Y:S02]  /*00e0*/  F2I.FTZ.U32.TRUNC.NTZ R3, R2 ;  /* 0x0000000200037305 */ /* 0x0002a4000021f000 */
[----:B-1----:R-:W-:Y:S01]  /*00f0*/  HFMA2 R2, -RZ, RZ, 0, 0 ;  /* 0x00000000ff027431 */ /* 0x002fe200000001ff */
[----:B--2---:R-:W-:-:S05]  /*0100*/  IADD3 R6, PT, PT, RZ, -R3, RZ ;  /* 0x80000003ff067210 */ /* 0x004fca0007ffe0ff */
[----:B------:R-:W-:Y:S01]  /*0110*/  IMAD R9, R6, R7, RZ ;  /* 0x0000000706097224 */ /* 0x000fe200078e02ff */
[----:B------:R-:W-:-:S03]  /*0120*/  IABS R6, R0 ;  /* 0x0000000000067213 */ /* 0x000fc60000000000 */
[----:B------:R-:W-:Y:S01]  /*0130*/  IMAD.HI.U32 R3, R3, R9, R2 ;  /* 0x0000000903037227 */ /* 0x000fe200078e0002 */
[----:B------:R-:W-:-:S04]  /*0140*/  LOP3.LUT R2, R0, R5, RZ, 0x3c, !PT ;  /* 0x0000000500027212 */ /* 0x000fc800078e3cff */
[----:B------:R-:W-:Y:S01]  /*0150*/  ISETP.GE.AND P1, PT, R2, RZ, PT ;  /* 0x000000ff0200720c */ /* 0x000fe20003f26270 */
[----:B------:R-:W-:-:S04]  /*0160*/  IMAD.HI.U32 R3, R3, R6, RZ ;  /* 0x0000000603037227 */ /* 0x000fc800078e00ff */
[----:B------:R-:W-:-:S04]  /*0170*/  IMAD.MOV R4, RZ, RZ, -R3 ;  /* 0x000000ffff047224 */ /* 0x000fc800078e0a03 */
[----:B------:R-:W-:-:S05]  /*0180*/  IMAD R4, R7, R4, R6 ;  /* 0x0000000407047224 */ /* 0x000fca00078e0206 */
[----:B------:R-:W-:-:S13]  /*0190*/  ISETP.GT.U32.AND P2, PT, R7, R4, PT ;  /* 0x000000040700720c */ /* 0x000fda0003f44070 */
[-C--:B------:R-:W-:Y:S02]  /*01a0*/  @!P2 IADD3 R4, PT, PT, R4, -R7.reuse, RZ ;  /* 0x800000070404a210 */ /* 0x080fe40007ffe0ff */
[----:B------:R-:W-:Y:S02]  /*01b0*/  @!P2 IADD3 R3, PT, PT, R3, 0x1, RZ ;  /* 0x000000010303a810 */ /* 0x000fe40007ffe0ff */
[----:B------:R-:W-:Y:S02]  /*01c0*/  ISETP.GE.U32.AND P0, PT, R4, R7, PT ;  /* 0x000000070400720c */ /* 0x000fe40003f06070 */
[----:B------:R-:W-:-:S11]  /*01d0*/  ISETP.NE.AND P2, PT, R5, RZ, PT ;  /* 0x000000ff0500720c */ /* 0x000fd60003f45270 */
[----:B------:R-:W-:-:S05]  /*01e0*/  @P0 VIADD R3, R3, 0x1 ;  /* 0x0000000103030836 */ /* 0x000fca0000000000 */
[----:B------:R-:W-:Y:S02]  /*01f0*/  @!P1 IADD3 R3, PT, PT, -R3, RZ, RZ ;  /* 0x000000ff03039210 */ /* 0x000fe40007ffe1ff */
[----:B------:R-:W-:-:S04]  /*0200*/  @!P2 LOP3.LUT R3, RZ, R5, RZ, 0x33, !PT ;  /* 0x00000005ff03a212 */ /* 0x000fc800078e33ff */
[----:B------:R-:W-:-:S05]  /*0210*/  IADD3 R2, PT, PT, -R3, RZ, RZ ;  /* 0x000000ff03027210 */ /* 0x000fca0007ffe1ff */
[----:B------:R-:W-:-:S05]  /*0220*/  IMAD R2, R5, R2, R0 ;  /* 0x0000000205027224 */ /* 0x000fca00078e0200 */
[----:B------:R-:W-:-:S13]  /*0230*/  ISETP.NE.AND P0, PT, R3, R2, PT ;  /* 0x000000020300720c */ /* 0x000fda0003f05270 */
[----:B------:R-:W1:Y:S02]  /*0240*/  @!P0 LDC.64 R2, c[0x0][0x390] ;  /* 0x0000e400ff028b82 */ /* 0x000e640000000a00 */
[----:B-1----:R-:W-:-:S05]  /*0250*/  @!P0 IMAD.WIDE R2, R0, 0x4, R2 ;  /* 0x0000000400028825 */ /* 0x002fca00078e0202 */
[----:B0-----:R0:W-:Y:S01]  /*0260*/  @!P0 STG.E desc[UR4][R2.64], RZ ;  /* 0x000000ff02008986 */ /* 0x0011e2000c101904 */
[----:B------:R-:W-:Y:S05]  /*0270*/  @!P0 EXIT ;  /* 0x000000000000894d */ /* 0x000fea0003800000 */
[----:B------:R-:W1:Y:S01]  /*0280*/  LDCU UR6, c[0x0][0x3b0] ;  /* 0x00007600ff0677ac */ /* 0x000e620008000800 */
[----:B0-----:R-:W-:Y:S01]  /*0290*/  IMAD.MOV.U32 R3, RZ, RZ, 0x3bbb989d ;  /* 0x3bbb989dff037424 */ /* 0x001fe200078e00ff */
[----:B------:R-:W-:Y:S02]  /*02a0*/  MOV R5, 0x437c0000 ;  /* 0x437c000000057802 */ /* 0x000fe40000000f00 */
[----:B-1----:R-:W-:-:S05]  /*02b0*/  I2FP.F32.S32 R2, UR6 ;  /* 0x0000000600027c45 */ /* 0x002fca0008201400 */
[----:B------:R-:W-:-:S04]  /*02c0*/  FMUL R4, R2, -0.10000000149011611938 ;  /* 0xbdcccccd02047820 */ /* 0x000fc80000400000 */
[----:B------:R-:W-:-:S04]  /*02d0*/  FFMA.SAT R2, R4, R3, 0.5 ;  /* 0x3f00000004027423 */ /* 0x000fc80000002003 */
[----:B------:R-:W-:-:S04]  /*02e0*/  FFMA.RM R5, R2, R5, 12582913 ;  /* 0x4b40000102057423 */ /* 0x000fc80000004005 */
[C---:B------:R-:W-:Y:S01]  /*02f0*/  FADD R3, R5.reuse, -12583039 ;  /* 0xcb40007f05037421 */ /* 0x040fe20000000000 */
[----:B------:R-:W-:-:S03]  /*0300*/  SHF.L.U32 R5, R5, 0x17, RZ ;  /* 0x0000001705057819 */ /* 0x000fc600000006ff */
[C---:B------:R-:W-:Y:S02]  /*0310*/  FFMA R7, R4.reuse, 1.4426950216293334961, -R3 ;  /* 0x3fb8aa3b04077823 */ /* 0x040fe40000000803 */
[----:B------:R-:W0:Y:S02]  /*0320*/  LDC.64 R2, c[0x0][0x390] ;  /* 0x0000e400ff027b82 */ /* 0x000e240000000a00 */
[----:B------:R-:W-:-:S04]  /*0330*/  FFMA R7, R4, 1.925963033500011079e-08, R7 ;  /* 0x32a5706004077823 */ /* 0x000fc80000000007 */
[----:B------:R-:W1:Y:S02]  /*0340*/  MUFU.EX2 R4, R7 ;  /* 0x0000000700047308 */ /* 0x000e640000000800 */
[----:B-1----:R-:W-:Y:S01]  /*0350*/  FMUL R4, R5, R4 ;  /* 0x0000000405047220 */ /* 0x002fe20000400000 */
[----:B0-----:R-:W-:-:S04]  /*0360*/  IMAD.WIDE R2, R0, 0x4, R2 ;  /* 0x0000000400027825 */ /* 0x001fc800078e0202 */
[----:B------:R-:W-:-:S05]  /*0370*/  FMUL R5, R4, 0.10000000149011611938 ;  /* 0x3dcccccd04057820 */ /* 0x000fca0000400000 */
[----:B------:R-:W-:Y:S01]  /*0380*/  STG.E desc[UR4][R2.64], R5 ;  /* 0x0000000502007986 */ /* 0x000fe2000c101904 */
[----:B------:R-:W-:Y:S05]  /*0390*/  EXIT ;  /* 0x000000000000794d */ /* 0x000fea0003800000 */
.L_x_60:
        /* <DEDUP_REMOVED lines=14> */
.L_x_205:


//--------------------- .text.transfer_entropy_ksg_kernel --------------------------
	.section	.text.transfer_entropy_ksg_kernel,"ax",@progbits
	.align	128
        .global         transfer_entropy_ksg_kernel
        .type           transfer_entropy_ksg_kernel,@function
        .size           transfer_entropy_ksg_kernel,(.L_x_199 - transfer_entropy_ksg_kernel)
        .other          transfer_entropy_ksg_kernel,@"STO_CUDA_ENTRY STV_DEFAULT"
transfer_entropy_ksg_kernel:
.text.transfer_entropy_ksg_kernel:
[----:B------:R-:W0:Y:S01]  /*0000*/  LDC R1, c[0x0][0x37c] ;  /* 0x0000df00ff017b82 */ /* 0x000e220000000800 */
[----:B------:R-:W1:Y:S07]  /*0010*/  S2R R23, SR_TID.X ;  /* 0x0000000000177919 */ /* 0x000e6e0000002100 */
[----:B------:R-:W1:Y:S01]  /*0020*/  S2UR UR4, SR_CTAID.X ;  /* 0x00000000000479c3 */ /* 0x000e620000002500 */
[----:B0-----:R-:W-:-:S04]  /*0030*/  IADD3 R1, PT, PT, R1, -0x110, RZ ;  /* 0xfffffef001017810 */ /* 0x001fc80007ffe0ff */
[C---:B------:R-:W-:Y:S02]  /*0040*/  R2UR UR56, R1.reuse ;  /* 0x00000000013872ca */ /* 0x040fe400000e0000 */
[----:B------:R-:W-:Y:S01]  /*0050*/  R2UR UR55, R1 ;  /* 0x00000000013772ca */ /* 0x000fe200000e0000 */
[----:B------:R-:W1:Y:S08]  /*0060*/  LDC R36, c[0x0][0x360] ;  /* 0x0000d800ff247b82 */ /* 0x000e700000000800 */
[----:B------:R-:W0:Y:S01]  /*0070*/  LDC R5, c[0x0][0x3a0] ;  /* 0x0000e800ff057b82 */ /* 0x000e220000000800 */
[----:B-1----:R-:W-:-:S02]  /*0080*/  IMAD R36, R36, UR4, R23 ;  /* 0x0000000424247c24 */ /* 0x002fc4000f8e0217 */
[----:B0-----:R-:W-:-:S05]  /*0090*/  IMAD R3, R5, R5, RZ ;  /* 0x0000000505037224 */ /* 0x001fca00078e02ff */
[----:B------:R-:W-:-:S13]  /*00a0*/  ISETP.GE.AND P0, PT, R36, R3, PT ;  /* 0x000000032400720c */ /* 0x000fda0003f06270 */
[----:B------:R-:W-:Y:S05]  /*00b0*/  @P0 EXIT ;  /* 0x000000000000094d */ /* 0x000fea0003800000 */
[----:B------:R-:W-:Y:S01]  /*00c0*/  IABS R7, R5 ;  /* 0x0000000500077213 */ /* 0x000fe20000000000 */
[----:B------:R-:W0:Y:S03]  /*00d0*/  LDCU.64 UR36, c[0x0][0x358] ;  /* 0x00006b00ff2477ac */ /* 0x000e260008000a00 */
[----:B------:R-:W1:Y:S08]  /*00e0*/  I2F.RP R0, R7 ;  /* 0x0000000700007306 */ /* 0x000e700000209400 */
[----:B-1----:R-:W1:Y:S02]  /*00f0*/  MUFU.RCP R0, R0 ;  /* 0x0000000000007308 */ /* 0x002e640000001000 */
[----:B-1----:R-:W-:-:S06]  /*0100*/  VIADD R2, R0, 0xffffffe ;  /* 0x0ffffffe00027836 */ /* 0x002fcc0000000000 */
[----:B------:R1:W2:Y:S02]  /*0110*/  F2I.FTZ.U32.TRUNC.NTZ R3, R2 ;  /* 0x0000000200037305 */ /* 0x0002a4000021f000 */
[----:B-1----:R-:W-:Y:S01]  /*0120*/  IMAD.MOV.U32 R2, RZ, RZ, RZ ;  /* 0x000000ffff027224 */ /* 0x002fe200078e00ff */
[----:B--2---:R-:W-:-:S05]  /*0130*/  IADD3 R4, PT, PT, RZ, -R3, RZ ;  /* 0x80000003ff047210 */ /* 0x004fca0007ffe0ff */
[----:B------:R-:W-:Y:S01]  /*0140*/  IMAD R9, R4, R7, RZ ;  /* 0x0000000704097224 */ /* 0x000fe200078e02ff */
[----:B------:R-:W-:-:S03]  /*0150*/  IABS R4, R36 ;  /* 0x0000002400047213 */ /* 0x000fc60000000000 */
[----:B------:R-:W-:-:S06]  /*0160*/  IMAD.HI.U32 R3, R3, R9, R2 ;  /* 0x0000000903037227 */ /* 0x000fcc00078e0002 */
[----:B------:R-:W-:-:S05]  /*0170*/  IMAD.HI.U32 R17, R3, R4, RZ ;  /* 0x0000000403117227 */ /* 0x000fca00078e00ff */
[----:B------:R-:W-:-:S05]  /*0180*/  IADD3 R0, PT, PT, -R17, RZ, RZ ;  /* 0x000000ff11007210 */ /* 0x000fca0007ffe1ff */
[----:B------:R-:W-:-:S05]  /*0190*/  IMAD R0, R7, R0, R4 ;  /* 0x0000000007007224 */ /* 0x000fca00078e0204 */
[----:B------:R-:W-:-:S13]  /*01a0*/  ISETP.GT.U32.AND P1, PT, R7, R0, PT ;  /* 0x000000000700720c */ /* 0x000fda0003f24070 */
[----:B------:R-:W-:Y:S01]  /*01b0*/  @!P1 IMAD.IADD R0, R0, 0x1, -R7 ;  /* 0x0000000100009824 */ /* 0x000fe200078e0a07 */
[----:B------:R-:W-:Y:S02]  /*01c0*/  @!P1 IADD3 R17, PT, PT, R17, 0x1, RZ ;  /* 0x0000000111119810 */ /* 0x000fe40007ffe0ff */
[----:B------:R-:W-:Y:S02]  /*01d0*/  ISETP.NE.AND P1, PT, R5, RZ, PT ;  /* 0x000000ff0500720c */ /* 0x000fe40003f25270 */
[----:B------:R-:W-:Y:S02]  /*01e0*/  ISETP.GE.U32.AND P0, PT, R0, R7, PT ;  /* 0x000000070000720c */ /* 0x000fe40003f06070 */
[----:B------:R-:W-:-:S04]  /*01f0*/  LOP3.LUT R0, R36, R5, RZ, 0x3c, !PT ;  /* 0x0000000524007212 */ /* 0x000fc800078e3cff */
[----:B------:R-:W-:-:S07]  /*0200*/  ISETP.GE.AND P2, PT, R0, RZ, PT ;  /* 0x000000ff0000720c */ /* 0x000fce0003f46270 */
[----:B------:R-:W-:-:S06]  /*0210*/  @P0 VIADD R17, R17, 0x1 ;  /* 0x0000000111110836 */ /* 0x000fcc0000000000 */
[----:B------:R-:W-:Y:S02]  /*0220*/  @!P2 IADD3 R17, PT, PT, -R17, RZ, RZ ;  /* 0x000000ff1111a210 */ /* 0x000fe40007ffe1ff */
[----:B------:R-:W-:-:S05]  /*0230*/  @!P1 LOP3.LUT R17, RZ, R5, RZ, 0x33, !PT ;  /* 0x00000005ff119212 */ /* 0x000fca00078e33ff */
[----:B------:R-:W-:-:S04]  /*0240*/  IMAD.MOV R16, RZ, RZ, -R17 ;  /* 0x000000ffff107224 */ /* 0x000fc800078e0a11 */
[----:B------:R-:W-:-:S05]  /*0250*/  IMAD R16, R5, R16, R36 ;  /* 0x0000001005107224 */ /* 0x000fca00078e0224 */
[----:B------:R-:W-:-:S13]  /*0260*/  ISETP.NE.AND P0, PT, R17, R16, PT ;  /* 0x000000101100720c */ /* 0x000fda0003f05270 */
[----:B------:R-:W1:Y:S01]  /*0270*/  @!P0 LDC.64 R2, c[0x0][0x388] ;  /* 0x0000e200ff028b82 */ /* 0x000e620000000a00 */
[----:B------:R-:W-:-:S07]  /*0280*/  @!P0 MOV R7, 0x3f800000 ;  /* 0x3f80000000078802 */ /* 0x000fce0000000f00 */
[----:B------:R-:W2:Y:S01]  /*0290*/  @!P0 LDC.64 R4, c[0x0][0x390] ;  /* 0x0000e400ff048b82 */ /* 0x000ea20000000a00 */
[----:B-1----:R-:W-:-:S05]  /*02a0*/  @!P0 IMAD.WIDE R2, R36, 0x4, R2 ;  /* 0x0000000424028825 */ /* 0x002fca00078e0202 */
[----:B0-----:R0:W-:Y:S01]  /*02b0*/  @!P0 STG.E desc[UR36][R2.64], RZ ;  /* 0x000000ff02008986 */ /* 0x0011e2000c101924 */
[----:B--2---:R-:W-:-:S05]  /*02c0*/  @!P0 IMAD.WIDE R4, R36, 0x4, R4 ;  /* 0x0000000424048825 */ /* 0x004fca00078e0204 */
[----:B------:R0:W-:Y:S01]  /*02d0*/  @!P0 STG.E desc[UR36][R4.64], R7 ;  /* 0x0000000704008986 */ /* 0x0001e2000c101924 */
[----:B------:R-:W-:Y:S05]  /*02e0*/  @!P0 EXIT ;  /* 0x000000000000894d */ /* 0x000fea0003800000 */
[----:B------:R-:W1:Y:S01]  /*02f0*/  LDCU UR8, c[0x0][0x3a4] ;  /* 0x00007480ff0877ac */ /* 0x000e620008000800 */
[----:B------:R-:W-:Y:S01]  /*0300*/  IMAD.MOV.U32 R22, RZ, RZ, RZ ;  /* 0x000000ffff167224 */ /* 0x000fe200078e00ff */
[----:B------:R-:W1:Y:S01]  /*0310*/  LDCU.64 UR6, c[0x0][0x3a8] ;  /* 0x00007500ff0677ac */ /* 0x000e620008000a00 */
[----:B------:R-:W-:Y:S01]  /*0320*/  UMOV UR38, URZ ;  /* 0x000000ff00267c82 */ /* 0x000fe20008000000 */
[----:B-1----:R-:W-:-:S04]  /*0330*/  UIADD3 UR54, UPT, UPT, UR8, -UR7, URZ ;  /* 0x8000000708367290 */ /* 0x002fc8000fffe0ff */
[----:B------:R-:W-:-:S09]  /*0340*/  UISETP.GT.AND UP0, UPT, UR54, UR6, UPT ;  /* 0x000000063600728c */ /* 0x000fd2000bf04270 */
[----:B------:R-:W-:Y:S05]  /*0350*/  BRA.U !UP0, `(.L_x_61) ;  /* 0x0000004d08107547 */ /* 0x000fea000b800000 */
[----:B------:R-:W1:Y:S01]  /*0360*/  S2UR UR5, SR_CgaCtaId ;  /* 0x00000000000579c3 */ /* 0x000e620000008800 */
[----:B------:R-:W-:Y:S01]  /*0370*/  UMOV UR4, 0x400 ;  /* 0x0000040000047882 */ /* 0x000fe20000000000 */
[----:B0-----:R-:W-:Y:S01]  /*0380*/  MOV R3, UR7 ;  /* 0x0000000700037c02 */ /* 0x001fe20008000f00 */
[----:B------:R-:W-:Y:S02]  /*0390*/  IMAD R23, R23, UR8, RZ ;  /* 0x0000000817177c24 */ /* 0x000fe4000f8e02ff */
[----:B------:R-:W-:Y:S02]  /*03a0*/  HFMA2 R21, -RZ, RZ, 0, 0 ;  /* 0x00000000ff157431 */ /* 0x000fe400000001ff */
[----:B------:R-:W-:Y:S01]  /*03b0*/  IMAD.MOV.U32 R4, RZ, RZ, 0x40800000 ;  /* 0x40800000ff047424 */ /* 0x000fe200078e00ff */
[----:B------:R-:W-:Y:S01]  /*03c0*/  MOV R20, 0x420 ;  /* 0x0000042000147802 */ /* 0x000fe20000000f00 */
[----:B------:R-:W-:Y:S01]  /*03d0*/  IMAD R2, R16, UR8, R3 ;  /* 0x0000000810027c24 */ /* 0x000fe2000f8e0203 */
[----:B------:R-:W-:-:S02]  /*03e0*/  UIADD3 UR38, UPT, UPT, UR8, -UR7, -UR6 ;  /* 0x8000000708267290 */ /* 0x000fc4000fffe806 */
[----:B-1----:R-:W-:-:S06]  /*03f0*/  ULEA UR4, UR5, UR4, 0x18 ;  /* 0x0000000405047291 */ /* 0x002fcc000f8ec0ff */
[----:B------:R-:W-:-:S07]  /*0400*/  LEA R23, R23, UR4, 0x2 ;  /* 0x0000000417177c11 */ /* 0x000fce000f8e10ff */
[----:B------:R-:W-:Y:S05]  /*0410*/  CALL.REL.NOINC `($transfer_entropy_ksg_kernel$_Z7digammaf) ;  /* 0x0000004c00587944 */ /* 0x000fea0003c00000 */
[----:B------:R-:W0:Y:S01]  /*0420*/  LDCU UR46, c[0x0][0x3a8] ;  /* 0x00007500ff2e77ac */ /* 0x000e220008000800 */
[----:B------:R-:W-:Y:S01]  /*0430*/  IMAD.MOV.U32 R19, RZ, RZ, R4 ;  /* 0x000000ffff137224 */ /* 0x000fe200078e0004 */
[----:B------:R-:W-:Y:S01]  /*0440*/  MOV R4, 0x40a00000 ;  /* 0x40a0000000047802 */ /* 0x000fe20000000f00 */
[----:B------:R-:W-:Y:S01]  /*0450*/  IMAD.MOV.U32 R21, RZ, RZ, 0x0 ;  /* 0x00000000ff157424 */ /* 0x000fe200078e00ff */
[----:B------:R-:W-:Y:S01]  /*0460*/  MOV R20, 0x490 ;  /* 0x0000049000147802 */ /* 0x000fe20000000f00 */
[----:B0-----:R-:W-:-:S12]  /*0470*/  USHF.L.U32 UR46, UR46, 0x1, URZ ;  /* 0x000000012e2e7899 */ /* 0x001fd800080006ff */
[----:B------:R-:W-:Y:S05]  /*0480*/  CALL.REL.NOINC `($transfer_entropy_ksg_kernel$_Z7digammaf) ;  /* 0x0000004c003c7944 */ /* 0x000fea0003c00000 */
[----:B------:R-:W0:Y:S01]  /*0490*/  LDCU UR44, c[0x0][0x3a4] ;  /* 0x00007480ff2c77ac */ /* 0x000e220008000800 */
[----:B------:R-:W-:Y:S01]  /*04a0*/  MOV R18, R4 ;  /* 0x0000000400127202 */ /* 0x000fe20000000f00 */
[----:B------:R-:W-:Y:S01]  /*04b0*/  IMAD.MOV.U32 R22, RZ, RZ, RZ ;  /* 0x000000ffff167224 */ /* 0x000fe200078e00ff */
[----:B------:R-:W0:Y:S01]  /*04c0*/  LDCU.64 UR42, c[0x0][0x3a8] ;  /* 0x00007500ff2a77ac */ /* 0x000e220008000a00 */
[----:B------:R-:W1:Y:S01]  /*04d0*/  LDCU.64 UR40, c[0x0][0x380] ;  /* 0x00007000ff2877ac */ /* 0x000e620008000a00 */
[----:B------:R-:W-:Y:S01]  /*04e0*/  ULOP3.LUT UR51, UR38, 0x3, URZ, 0xc0, !UPT ;  /* 0x0000000326337892 */ /* 0x000fe2000f8ec0ff */
[----:B------:R-:W2:Y:S01]  /*04f0*/  LDCU UR50, c[0x0][0x3a8] ;  /* 0x00007500ff3277ac */ /* 0x000ea20008000800 */
[----:B------:R-:W-:Y:S02]  /*0500*/  UIADD3 UR48, UPT, UPT, UR56, 0x90, URZ ;  /* 0x0000009038307890 */ /* 0x000fe4000fffe0ff */
[----:B------:R-:W-:Y:S02]  /*0510*/  UIADD3 UR47, UPT, UPT, UR56, 0x80, URZ ;  /* 0x00000080382f7890 */ /* 0x000fe4000fffe0ff */
[----:B0-----:R-:W-:-:S02]  /*0520*/  UIADD3 UR44, UPT, UPT, UR43, -UR44, UR42 ;  /* 0x8000002c2b2c7290 */ /* 0x001fc4000fffe02a */
[----:B------:R-:W-:Y:S02]  /*0530*/  ULOP3.LUT UR53, UR42, 0x3, URZ, 0xc0, !UPT ;  /* 0x000000032a357892 */ /* 0x000fe4000f8ec0ff */
[----:B-1----:R-:W-:Y:S02]  /*0540*/  UIADD3 UR43, UP0, UPT, UR40, -0x1c, URZ ;  /* 0xffffffe4282b7890 */ /* 0x002fe4000ff1e0ff */
[----:B------:R-:W-:Y:S02]  /*0550*/  ULOP3.LUT UR45, UR42, 0x7ffffff0, URZ, 0xc0, !UPT ;  /* 0x7ffffff02a2d7892 */ /* 0x000fe4000f8ec0ff */
[----:B------:R-:W-:Y:S02]  /*0560*/  UIADD3.X UR41, UPT, UPT, UR41, -0x1, URZ, UP0, !UPT ;  /* 0xffffffff29297890 */ /* 0x000fe400087fe4ff */
[----:B------:R-:W-:Y:S02]  /*0570*/  UISETP.LT.AND UP0, UPT, URZ, UR46, UPT ;  /* 0x0000002eff00728c */ /* 0x000fe4000bf01270 */
[----:B------:R-:W-:-:S02]  /*0580*/  ULOP3.LUT UR52, UR42, 0x7ffffff8, URZ, 0xc0, !UPT ;  /* 0x7ffffff82a347892 */ /* 0x000fc4000f8ec0ff */
[----:B------:R-:W-:Y:S02]  /*0590*/  USEL UR49, URZ, UR46, !UP0 ;  /* 0x0000002eff317287 */ /* 0x000fe4000c000000 */
[----:B------:R-:W-:Y:S02]  /*05a0*/  ULOP3.LUT UR42, UR42, 0x1, URZ, 0xc0, !UPT ;  /* 0x000000012a2a7892 */ /* 0x000fe4000f8ec0ff */
[----:B------:R-:W-:Y:S02]  /*05b0*/  ULOP3.LUT UR40, UR38, 0xfffffffc, URZ, 0xc0, !UPT ;  /* 0xfffffffc26287892 */ /* 0x000fe4000f8ec0ff */
[----:B--2---:R-:W-:-:S12]  /*05c0*/  ULOP3.LUT UR39, UR49, 0x7ffffff0, URZ, 0xc0, !UPT ;  /* 0x7ffffff031277892 */ /* 0x004fd8000f8ec0ff */
.L_x_157:
[----:B------:R-:W0:Y:S01]  /*05d0*/  LDCU UR4, c[0x0][0x3a8] ;  /* 0x00007500ff0477ac */ /* 0x000e220008000800 */
[----:B------:R-:W1:Y:S01]  /*05e0*/  LDCU UR6, c[0x0][0x3a8] ;  /* 0x00007500ff0677ac */ /* 0x000e620008000800 */
[----:B0-----:R-:W-:-:S03]  /*05f0*/  UISETP.GE.AND UP1, UPT, UR4, 0x1, UPT ;  /* 0x000000010400788c */ /* 0x001fc6000bf26270 */
[----:B------:R-:W-:Y:S01]  /*0600*/  UMOV UR4, URZ ;  /* 0x000000ff00047c82 */ /* 0x000fe20008000000 */
[----:B-1----:R-:W-:Y:S02]  /*0610*/  ULOP3.LUT UR10, UR6, 0xf, URZ, 0xc0, !UPT ;  /* 0x0000000f060a7892 */ /* 0x002fe4000f8ec0ff */
[----:B------:R-:W-:Y:S02]  /*0620*/  ULOP3.LUT UR8, UR6, 0x7, URZ, 0xc0, !UPT ;  /* 0x0000000706087892 */ /* 0x000fe4000f8ec0ff */
[----:B------:R-:W-:Y:S02]  /*0630*/  UIADD3 UR6, UPT, UPT, UR6, -0x1, URZ ;  /* 0xffffffff06067890 */ /* 0x000fe4000fffe0ff */
[----:B------:R-:W-:Y:S02]  /*0640*/  UIADD3 UR11, UPT, UPT, UR10, -0x1, URZ ;  /* 0xffffffff0a0b7890 */ /* 0x000fe4000fffe0ff */
[----:B------:R-:W-:Y:S01]  /*0650*/  UIADD3 UR9, UPT, UPT, UR8, -0x1, URZ ;  /* 0xffffffff08097890 */ /* 0x000fe2000fffe0ff */
[----:B------:R-:W-:Y:S11]  /*0660*/  BRA.U !UP1, `(.L_x_62) ;  /* 0x0000000d092c7547 */ /* 0x000ff6000b800000 */
[----:B------:R-:W0:Y:S01]  /*0670*/  LDCU UR4, c[0x0][0x3a4] ;  /* 0x00007480ff0477ac */ /* 0x000e220008000800 */
[----:B------:R-:W-:Y:S01]  /*0680*/  UISETP.GE.U32.AND UP0, UPT, UR6, 0xf, UPT ;  /* 0x0000000f0600788c */ /* 0x000fe2000bf06070 */
[----:B------:R-:W-:Y:S01]  /*0690*/  UMOV UR5, URZ ;  /* 0x000000ff00057c82 */ /* 0x000fe20008000000 */
[----:B0-----:R-:W-:-:S05]  /*06a0*/  MOV R0, UR4 ;  /* 0x0000000400007c02 */ /* 0x001fca0008000f00 */
[----:B------:R-:W-:Y:S02]  /*06b0*/  IMAD R0, R17, R0, UR50 ;  /* 0x0000003211007e24 */ /* 0x000fe4000f8e0200 */
[----:B------:R-:W-:Y:S05]  /*06c0*/  BRA.U !UP0, `(.L_x_63) ;  /* 0x0000000108807547 */ /* 0x000fea000b800000 */
[----:B------:R-:W-:Y:S01]  /*06d0*/  IMAD.MOV.U32 R3, RZ, RZ, R0 ;  /* 0x000000ffff037224 */ /* 0x000fe200078e0000 */
[----:B------:R-:W-:Y:S02]  /*06e0*/  UIADD3 UR4, UPT, UPT, -UR45, URZ, URZ ;  /* 0x000000ff2d047290 */ /* 0x000fe4000fffe1ff */
[----:B------:R-:W-:-:S12]  /*06f0*/  UIADD3 UR5, UPT, UPT, UR56, 0x20, URZ ;  /* 0x0000002038057890 */ /* 0x000fd8000fffe0ff */
.L_x_64:
[----:B------:R-:W-:Y:S01]  /*0700*/  MOV R20, UR43 ;  /* 0x0000002b00147c02 */ /* 0x000fe20008000f00 */
[----:B------:R-:W-:-:S04]  /*0710*/  IMAD.U32 R21, RZ, RZ, UR41 ;  /* 0x00000029ff157e24 */ /* 0x000fc8000f8e00ff */
[----:B------:R-:W-:-:S05]  /*0720*/  IMAD.WIDE R20, R3, 0x4, R20 ;  /* 0x0000000403147825 */ /* 0x000fca00078e0214 */
[----:B0-----:R-:W2:Y:S04]  /*0730*/  LDG.E.CONSTANT R24, desc[UR36][R20.64+0x1c] ;  /* 0x00001c2414187981 */ /* 0x001ea8000c1e9900 */
[----:B------:R-:W2:Y:S04]  /*0740*/  LDG.E.CONSTANT R25, desc[UR36][R20.64+0x18] ;  /* 0x0000182414197981 */ /* 0x000ea8000c1e9900 */
[----:B------:R-:W2:Y:S04]  /*0750*/  LDG.E.CONSTANT R26, desc[UR36][R20.64+0x14] ;  /* 0x00001424141a7981 */ /* 0x000ea8000c1e9900 */
[----:B------:R-:W2:Y:S04]  /*0760*/  LDG.E.CONSTANT R27, desc[UR36][R20.64+0x10] ;  /* 0x00001024141b7981 */ /* 0x000ea8000c1e9900 */
[----:B------:R-:W3:Y:S04]  /*0770*/  LDG.E.CONSTANT R4, desc[UR36][R20.64+0xc] ;  /* 0x00000c2414047981 */ /* 0x000ee8000c1e9900 */
[----:B------:R-:W3:Y:S04]  /*0780*/  LDG.E.CONSTANT R5, desc[UR36][R20.64+0x8] ;  /* 0x0000082414057981 */ /* 0x000ee8000c1e9900 */
[----:B------:R-:W3:Y:S04]  /*0790*/  LDG.E.CONSTANT R6, desc[UR36][R20.64+0x4] ;  /* 0x0000042414067981 */ /* 0x000ee8000c1e9900 */
[----:B------:R-:W3:Y:S04]  /*07a0*/  LDG.E.CONSTANT R7, desc[UR36][R20.64] ;  /* 0x0000002414077981 */ /* 0x000ee8000c1e9900 */
[----:B------:R-:W4:Y:S04]  /*07b0*/  LDG.E.CONSTANT R8, desc[UR36][R20.64+-0x4] ;  /* 0xfffffc2414087981 */ /* 0x000f28000c1e9900 */
[----:B------:R-:W4:Y:S04]  /*07c0*/  LDG.E.CONSTANT R9, desc[UR36][R20.64+-0x8] ;  /* 0xfffff82414097981 */ /* 0x000f28000c1e9900 */
[----:B------:R-:W4:Y:S04]  /*07d0*/  LDG.E.CONSTANT R10, desc[UR36][R20.64+-0xc] ;  /* 0xfffff424140a7981 */ /* 0x000f28000c1e9900 */
[----:B------:R-:W4:Y:S04]  /*07e0*/  LDG.E.CONSTANT R11, desc[UR36][R20.64+-0x10] ;  /* 0xfffff024140b7981 */ /* 0x000f28000c1e9900 */
[----:B------:R-:W5:Y:S04]  /*07f0*/  LDG.E.CONSTANT R12, desc[UR36][R20.64+-0x14] ;  /* 0xffffec24140c7981 */ /* 0x000f68000c1e9900 */
[----:B------:R-:W5:Y:S04]  /*0800*/  LDG.E.CONSTANT R13, desc[UR36][R20.64+-0x18] ;  /* 0xffffe824140d7981 */ /* 0x000f68000c1e9900 */
[----:B------:R-:W5:Y:S04]  /*0810*/  LDG.E.CONSTANT R14, desc[UR36][R20.64+-0x1c] ;  /* 0xffffe424140e7981 */ /* 0x000f68000c1e9900 */
[----:B------:R-:W5:Y:S01]  /*0820*/  LDG.E.CONSTANT R15, desc[UR36][R20.64+-0x20] ;  /* 0xffffe024140f7981 */ /* 0x000f62000c1e9900 */
[----:B------:R-:W-:-:S04]  /*0830*/  UIADD3 UR4, UPT, UPT, UR4, 0x10, URZ ;  /* 0x0000001004047890 */ /* 0x000fc8000fffe0ff */
[----:B------:R-:W-:Y:S01]  /*0840*/  UISETP.NE.AND UP0, UPT, UR4, URZ, UPT ;  /* 0x000000ff0400728c */ /* 0x000fe2000bf05270 */
[----:B------:R-:W-:Y:S01]  /*0850*/  IADD3 R3, PT, PT, R3, -0x10, RZ ;  /* 0xfffffff003037810 */ /* 0x000fe20007ffe0ff */
[----:B--2---:R0:W-:Y:S04]  /*0860*/  STL.128 [UR5+-0x20], R24 ;  /* 0xffffe018ff007987 */ /* 0x0041e80008100c05 */
[----:B---3--:R0:W-:Y:S04]  /*0870*/  STL.128 [UR5+-0x10], R4 ;  /* 0xfffff004ff007987 */ /* 0x0081e80008100c05 */
[----:B----4-:R0:W-:Y:S04]  /*0880*/  STL.128 [UR5], R8 ;  /* 0x00000008ff007987 */ /* 0x0101e80008100c05 */
[----:B-----5:R0:W-:Y:S01]  /*0890*/  STL.128 [UR5+0x10], R12 ;  /* 0x0000100cff007987 */ /* 0x0201e20008100c05 */
[----:B------:R-:W-:Y:S01]  /*08a0*/  UIADD3 UR5, UPT, UPT, UR5, 0x40, URZ ;  /* 0x0000004005057890 */ /* 0x000fe2000fffe0ff */
[----:B------:R-:W-:Y:S11]  /*08b0*/  BRA.U UP0, `(.L_x_64) ;  /* 0xfffffffd00907547 */ /* 0x000ff6000b83ffff */
[----:B------:R-:W-:-:S05]  /*08c0*/  UMOV UR5, UR45 ;  /* 0x0000002d00057c82 */ /* 0x000fca0008000000 */
.L_x_63:
[----:B------:R-:W-:Y:S01]  /*08d0*/  UISETP.NE.AND UP0, UPT, UR10, URZ, UPT ;  /* 0x000000ff0a00728c */ /* 0x000fe2000bf05270 */
[----:B------:R-:W1:Y:S08]  /*08e0*/  LDCU UR4, c[0x0][0x3a8] ;  /* 0x00007500ff0477ac */ /* 0x000e700008000800 */
[----:B------:R-:W-:Y:S05]  /*08f0*/  BRA.U !UP0, `(.L_x_65) ;  /* 0x0000000108bc7547 */ /* 0x000fea000b800000 */
[----:B------:R-:W-:Y:S02]  /*0900*/  UISETP.GE.U32.AND UP0, UPT, UR11, 0x7, UPT ;  /* 0x000000070b00788c */ /* 0x000fe4000bf06070 */
[----:B------:R-:W-:-:S07]  /*0910*/  UISETP.NE.AND UP2, UPT, UR8, URZ, UPT ;  /* 0x000000ff0800728c */ /* 0x000fce000bf45270 */
[----:B------:R-:W-:Y:S05]  /*0920*/  BRA.U !UP0, `(.L_x_66) ;  /* 0x00000001083c7547 */ /* 0x000fea000b800000 */
[----:B0-----:R-:W0:Y:S01]  /*0930*/  LDC.64 R12, c[0x0][0x380] ;  /* 0x0000e000ff0c7b82 */ /* 0x001e220000000a00 */
[----:B------:R-:W-:-:S04]  /*0940*/  VIADD R3, R0, -UR5 ;  /* 0x8000000500037c36 */ /* 0x000fc80008000000 */
[----:B0-----:R-:W-:-:S05]  /*0950*/  IMAD.WIDE R12, R3, 0x4, R12 ;  /* 0x00000004030c7825 */ /* 0x001fca00078e020c */
[----:B------:R-:W2:Y:S04]  /*0960*/  LDG.E.CONSTANT R4, desc[UR36][R12.64] ;  /* 0x000000240c047981 */ /* 0x000ea8000c1e9900 */
[----:B------:R-:W2:Y:S04]  /*0970*/  LDG.E.CONSTANT R5, desc[UR36][R12.64+-0x4] ;  /* 0xfffffc240c057981 */ /* 0x000ea8000c1e9900 */
[----:B------:R-:W2:Y:S04]  /*0980*/  LDG.E.CONSTANT R6, desc[UR36][R12.64+-0x8] ;  /* 0xfffff8240c067981 */ /* 0x000ea8000c1e9900 */
[----:B------:R-:W2:Y:S04]  /*0990*/  LDG.E.CONSTANT R7, desc[UR36][R12.64+-0xc] ;  /* 0xfffff4240c077981 */ /* 0x000ea8000c1e9900 */
[----:B------:R-:W3:Y:S04]  /*09a0*/  LDG.E.CONSTANT R8, desc[UR36][R12.64+-0x10] ;  /* 0xfffff0240c087981 */ /* 0x000ee8000c1e9900 */
[----:B------:R-:W3:Y:S04]  /*09b0*/  LDG.E.CONSTANT R9, desc[UR36][R12.64+-0x14] ;  /* 0xffffec240c097981 */ /* 0x000ee8000c1e9900 */
[----:B------:R-:W3:Y:S04]  /*09c0*/  LDG.E.CONSTANT R10, desc[UR36][R12.64+-0x18] ;  /* 0xffffe8240c0a7981 */ /* 0x000ee8000c1e9900 */
[----:B------:R-:W3:Y:S01]  /*09d0*/  LDG.E.CONSTANT R11, desc[UR36][R12.64+-0x1c] ;  /* 0xffffe4240c0b7981 */ /* 0x000ee2000c1e9900 */
[----:B------:R-:W-:-:S02]  /*09e0*/  ULEA UR7, UR5, UR55, 0x2 ;  /* 0x0000003705077291 */ /* 0x000fc4000f8e10ff */
[----:B------:R-:W-:-:S07]  /*09f0*/  UIADD3 UR5, UPT, UPT, UR5, 0x8, URZ ;  /* 0x0000000805057890 */ /* 0x000fce000fffe0ff */
[----:B--2---:R2:W-:Y:S04]  /*0a00*/  STL.128 [UR7], R4 ;  /* 0x00000004ff007987 */ /* 0x0045e80008100c07 */
[----:B---3--:R2:W-:Y:S02]  /*0a10*/  STL.128 [UR7+0x10], R8 ;  /* 0x00001008ff007987 */ /* 0x0085e40008100c07 */
.L_x_66:
[----:B------:R-:W-:Y:S05]  /*0a20*/  BRA.U !UP2, `(.L_x_65) ;  /* 0x000000010a707547 */ /* 0x000fea000b800000 */
[----:B------:R-:W-:Y:S02]  /*0a30*/  UISETP.GE.U32.AND UP0, UPT, UR9, 0x3, UPT ;  /* 0x000000030900788c */ /* 0x000fe4000bf06070 */
[----:B------:R-:W-:-:S07]  /*0a40*/  UISETP.NE.AND UP2, UPT, UR53, URZ, UPT ;  /* 0x000000ff3500728c */ /* 0x000fce000bf45270 */
[----:B------:R-:W-:Y:S05]  /*0a50*/  BRA.U !UP0, `(.L_x_67) ;  /* 0x0000000108287547 */ /* 0x000fea000b800000 */
[----:B0-2---:R-:W0:Y:S01]  /*0a60*/  LDC.64 R4, c[0x0][0x380] ;  /* 0x0000e000ff047b82 */ /* 0x005e220000000a00 */
[----:B------:R-:W-:-:S05]  /*0a70*/  IADD3 R9, PT, PT, R0, -UR5, RZ ;  /* 0x8000000500097c10 */ /* 0x000fca000fffe0ff */
[----:B0-----:R-:W-:-:S05]  /*0a80*/  IMAD.WIDE R8, R9, 0x4, R4 ;  /* 0x0000000409087825 */ /* 0x001fca00078e0204 */
[----:B------:R-:W2:Y:S04]  /*0a90*/  LDG.E.CONSTANT R4, desc[UR36][R8.64] ;  /* 0x0000002408047981 */ /* 0x000ea8000c1e9900 */
[----:B------:R-:W2:Y:S04]  /*0aa0*/  LDG.E.CONSTANT R5, desc[UR36][R8.64+-0x4] ;  /* 0xfffffc2408057981 */ /* 0x000ea8000c1e9900 */
[----:B------:R-:W2:Y:S04]  /*0ab0*/  LDG.E.CONSTANT R6, desc[UR36][R8.64+-0x8] ;  /* 0xfffff82408067981 */ /* 0x000ea8000c1e9900 */
[----:B------:R-:W2:Y:S01]  /*0ac0*/  LDG.E.CONSTANT R7, desc[UR36][R8.64+-0xc] ;  /* 0xfffff42408077981 */ /* 0x000ea2000c1e9900 */
[----:B------:R-:W-:-:S02]  /*0ad0*/  ULEA UR7, UR5, UR55, 0x2 ;  /* 0x0000003705077291 */ /* 0x000fc4000f8e10ff */
[----:B------:R-:W-:-:S07]  /*0ae0*/  UIADD3 UR5, UPT, UPT, UR5, 0x4, URZ ;  /* 0x0000000405057890 */ /* 0x000fce000fffe0ff */
[----:B--2---:R3:W-:Y:S05]  /*0af0*/  STL.128 [UR7], R4 ;  /* 0x00000004ff007987 */ /* 0x0047ea0008100c07 */
.L_x_67:
[----:B------:R-:W-:Y:S05]  /*0b00*/  BRA.U !UP2, `(.L_x_65) ;  /* 0x000000010a387547 */ /* 0x000fea000b800000 */
[----:B0-23--:R-:W0:Y:S01]  /*0b10*/  LDC.64 R4, c[0x0][0x380] ;  /* 0x0000e000ff047b82 */ /* 0x00de220000000a00 */
[----:B------:R-:W-:-:S04]  /*0b20*/  VIADD R3, R0, -UR5 ;  /* 0x8000000500037c36 */ /* 0x000fc80008000000 */
[----:B0-----:R-:W-:-:S05]  /*0b30*/  IMAD.WIDE R4, R3, 0x4, R4 ;  /* 0x0000000403047825 */ /* 0x001fca00078e0204 */
[----:B------:R-:W2:Y:S01]  /*0b40*/  LDG.E.CONSTANT R0, desc[UR36][R4.64] ;  /* 0x0000002404007981 */ /* 0x000ea2000c1e9900 */
[----:B------:R-:W-:Y:S02]  /*0b50*/  ULEA UR5, UR5, UR55, 0x2 ;  /* 0x0000003705057291 */ /* 0x000fe4000f8e10ff */
[----:B------:R-:W-:-:S07]  /*0b60*/  UISETP.NE.AND UP0, UPT, UR53, 0x1, UPT ;  /* 0x000000013500788c */ /* 0x000fce000bf05270 */
[----:B--2---:R4:W-:Y:S02]  /*0b70*/  STL [UR5], R0 ;  /* 0x00000000ff007987 */ /* 0x0049e40008100805 */
[----:B------:R-:W-:Y:S05]  /*0b80*/  BRA.U !UP0, `(.L_x_65) ;  /* 0x0000000108187547 */ /* 0x000fea000b800000 */
[----:B------:R-:W-:Y:S01]  /*0b90*/  UISETP.NE.AND UP0, UPT, UR53, 0x2, UPT ;  /* 0x000000023500788c */ /* 0x000fe2000bf05270 */
[----:B------:R-:W2:Y:S05]  /*0ba0*/  LDG.E.CONSTANT R3, desc[UR36][R4.64+-0x4] ;  /* 0xfffffc2404037981 */ /* 0x000eaa000c1e9900 */
[----:B------:R-:W-:-:S13]  /*0bb0*/  PLOP3.LUT P0, PT, PT, PT, UP0, 0x80, 0x8 ;  /* 0x000000000008781c */ /* 0x000fda0003f0f008 */
[----:B----4-:R-:W3:Y:S04]  /*0bc0*/  @P0 LDG.E.CONSTANT R0, desc[UR36][R4.64+-0x8] ;  /* 0xfffff82404000981 */ /* 0x010ee8000c1e9900 */
[----:B--2---:R0:W-:Y:S04]  /*0bd0*/  STL [UR5+0x4], R3 ;  /* 0x00000403ff007987 */ /* 0x0041e80008100805 */
[----:B---3--:R0:W-:Y:S02]  /*0be0*/  @P0 STL [UR5+0x8], R0 ;  /* 0x00000800ff000987 */ /* 0x0081e40008100805 */
.L_x_65:
[----:B------:R-:W0:Y:S01]  /*0bf0*/  LDCU UR5, c[0x0][0x3a4] ;  /* 0x00007480ff0577ac */ /* 0x000e220008000800 */
[----:B------:R-:W-:Y:S01]  /*0c00*/  UISETP.GE.U32.AND UP0, UPT, UR6, 0xf, UPT ;  /* 0x0000000f0600788c */ /* 0x000fe2000bf06070 */
[----:B0-----:R-:W-:Y:S01]  /*0c10*/  MOV R3, UR5 ;  /* 0x0000000500037c02 */ /* 0x001fe20008000f00 */
[----:B------:R-:W-:-:S04]  /*0c20*/  UMOV UR5, URZ ;  /* 0x000000ff00057c82 */ /* 0x000fc80008000000 */
[----:B----4-:R-:W-:-:S03]  /*0c30*/  IMAD R0, R16, R3, UR50 ;  /* 0x0000003210007e24 */ /* 0x010fc6000f8e0203 */
[----:B------:R-:W-:Y:S05]  /*0c40*/  BRA.U !UP0, `(.L_x_68) ;  /* 0x0000000108a87547 */ /* 0x000fea000b800000 */
[----:B------:R-:W-:-:S05]  /*0c50*/  UMOV UR5, URZ ;  /* 0x000000ff00057c82 */ /* 0x000fca0008000000 */
.L_x_69:
[----:B0-23--:R-:W0:Y:S01]  /*0c60*/  LDC.64 R4, c[0x0][0x380] ;  /* 0x0000e000ff047b82 */ /* 0x00de220000000a00 */
[----:B------:R-:W-:-:S04]  /*0c70*/  VIADD R3, R0, -UR5 ;  /* 0x8000000500037c36 */ /* 0x000fc80008000000 */
[----:B0-----:R-:W-:-:S05]  /*0c80*/  IMAD.WIDE R4, R3, 0x4, R4 ;  /* 0x0000000403047825 */ /* 0x001fca00078e0204 */
        /* <DEDUP_REMOVED lines=16> */
[----:B-1----:R-:W-:-:S02]  /*0d90*/  ULEA UR7, UR4, UR55, 0x2 ;  /* 0x0000003704077291 */ /* 0x002fc4000f8e10ff */
[----:B------:R-:W-:Y:S02]  /*0da0*/  UIADD3 UR5, UPT, UPT, UR5, 0x10, URZ ;  /* 0x0000001005057890 */ /* 0x000fe4000fffe0ff */
[----:B------:R-:W-:Y:S02]  /*0db0*/  UIADD3 UR4, UPT, UPT, UR4, 0x10, URZ ;  /* 0x0000001004047890 */ /* 0x000fe4000fffe0ff */
[----:B------:R-:W-:-:S03]  /*0dc0*/  UISETP.NE.AND UP0, UPT, UR5, UR45, UPT ;  /* 0x0000002d0500728c */ /* 0x000fc6000bf05270 */
[----:B--2---:R0:W-:Y:S04]  /*0dd0*/  STL [UR7], R26 ;  /* 0x0000001aff007987 */ /* 0x0041e80008100807 */
[----:B---3--:R0:W-:Y:S04]  /*0de0*/  STL [UR7+0x4], R3 ;  /* 0x00000403ff007987 */ /* 0x0081e80008100807 */
[----:B----4-:R0:W-:Y:S04]  /*0df0*/  STL [UR7+0x8], R6 ;  /* 0x00000806ff007987 */ /* 0x0101e80008100807 */
[----:B-----5:R0:W-:Y:S04]  /*0e00*/  STL [UR7+0xc], R7 ;  /* 0x00000c07ff007987 */ /* 0x0201e80008100807 */
[----:B------:R0:W-:Y:S04]  /*0e10*/  STL [UR7+0x10], R8 ;  /* 0x00001008ff007987 */ /* 0x0001e80008100807 */
        /* <DEDUP_REMOVED lines=10> */
[----:B------:R0:W-:Y:S01]  /*0ec0*/  STL [UR7+0x3c], R25 ;  /* 0x00003c19ff007987 */ /* 0x0001e20008100807 */
[----:B------:R-:W-:Y:S05]  /*0ed0*/  BRA.U UP0, `(.L_x_69) ;  /* 0xfffffffd00607547 */ /* 0x000fea000b83ffff */
[----:B------:R-:W-:-:S05]  /*0ee0*/  UMOV UR5, UR45 ;  /* 0x0000002d00057c82 */ /* 0x000fca0008000000 */
.L_x_68:
[----:B------:R-:W-:-:S09]  /*0ef0*/  UISETP.NE.AND UP0, UPT, UR10, URZ, UPT ;  /* 0x000000ff0a00728c */ /* 0x000fd2000bf05270 */
[----:B------:R-:W-:Y:S05]  /*0f00*/  BRA.U !UP0, `(.L_x_62) ;  /* 0x0000000508047547 */ /* 0x000fea000b800000 */
[----:B------:R-:W-:Y:S02]  /*0f10*/  UISETP.GE.U32.AND UP0, UPT, UR11, 0x7, UPT ;  /* 0x000000070b00788c */ /* 0x000fe4000bf06070 */
[----:B------:R-:W-:-:S07]  /*0f20*/  UISETP.NE.AND UP2, UPT, UR8, URZ, UPT ;  /* 0x000000ff0800728c */ /* 0x000fce000bf45270 */
[----:B------:R-:W-:Y:S05]  /*0f30*/  BRA.U !UP0, `(.L_x_70) ;  /* 0x0000000108587547 */ /* 0x000fea000b800000 */
[----:B--23--:R-:W2:Y:S01]  /*0f40*/  LDC.64 R4, c[0x0][0x380] ;  /* 0x0000e000ff047b82 */ /* 0x00cea20000000a00 */
[----:B0-----:R-:W-:-:S05]  /*0f50*/  IADD3 R3, PT, PT, R0, -UR5, RZ ;  /* 0x8000000500037c10 */ /* 0x001fca000fffe0ff */
[----:B--2---:R-:W-:-:S05]  /*0f60*/  IMAD.WIDE R4, R3, 0x4, R4 ;  /* 0x0000000403047825 */ /* 0x004fca00078e0204 */
[----:B------:R-:W2:Y:S04]  /*0f70*/  LDG.E.CONSTANT R12, desc[UR36][R4.64] ;  /* 0x00000024040c7981 */ /* 0x000ea8000c1e9900 */
[----:B------:R-:W3:Y:S04]  /*0f80*/  LDG.E.CONSTANT R3, desc[UR36][R4.64+-0x4] ;  /* 0xfffffc2404037981 */ /* 0x000ee8000c1e9900 */
[----:B------:R-:W4:Y:S04]  /*0f90*/  LDG.E.CONSTANT R6, desc[UR36][R4.64+-0x8] ;  /* 0xfffff82404067981 */ /* 0x000f28000c1e9900 */
[----:B------:R-:W5:Y:S04]  /*0fa0*/  LDG.E.CONSTANT R7, desc[UR36][R4.64+-0xc] ;  /* 0xfffff42404077981 */ /* 0x000f68000c1e9900 */
[----:B------:R-:W5:Y:S04]  /*0fb0*/  LDG.E.CONSTANT R8, desc[UR36][R4.64+-0x10] ;  /* 0xfffff02404087981 */ /* 0x000f68000c1e9900 */
[----:B------:R-:W5:Y:S04]  /*0fc0*/  LDG.E.CONSTANT R9, desc[UR36][R4.64+-0x14] ;  /* 0xffffec2404097981 */ /* 0x000f68000c1e9900 */
[----:B------:R-:W5:Y:S04]  /*0fd0*/  LDG.E.CONSTANT R10, desc[UR36][R4.64+-0x18] ;  /* 0xffffe824040a7981 */ /* 0x000f68000c1e9900 */
[----:B------:R-:W5:Y:S01]  /*0fe0*/  LDG.E.CONSTANT R11, desc[UR36][R4.64+-0x1c] ;  /* 0xffffe424040b7981 */ /* 0x000f62000c1e9900 */
[----:B-1----:R-:W-:-:S02]  /*0ff0*/  ULEA UR7, UR4, UR55, 0x2 ;  /* 0x0000003704077291 */ /* 0x002fc4000f8e10ff */
[----:B------:R-:W-:Y:S02]  /*1000*/  UIADD3 UR4, UPT, UPT, UR4, 0x8, URZ ;  /* 0x0000000804047890 */ /* 0x000fe4000fffe0ff */
[----:B------:R-:W-:-:S05]  /*1010*/  UIADD3 UR5, UPT, UPT, UR5, 0x8, URZ ;  /* 0x0000000805057890 */ /* 0x000fca000fffe0ff */
[----:B--2---:R0:W-:Y:S04]  /*1020*/  STL [UR7], R12 ;  /* 0x0000000cff007987 */ /* 0x0041e80008100807 */
[----:B---3--:R0:W-:Y:S04]  /*1030*/  STL [UR7+0x4], R3 ;  /* 0x00000403ff007987 */ /* 0x0081e80008100807 */
[----:B----4-:R0:W-:Y:S04]  /*1040*/  STL [UR7+0x8], R6 ;  /* 0x00000806ff007987 */ /* 0x0101e80008100807 */
[----:B-----5:R0:W-:Y:S04]  /*1050*/  STL [UR7+0xc], R7 ;  /* 0x00000c07ff007987 */ /* 0x0201e80008100807 */
[----:B------:R0:W-:Y:S04]  /*1060*/  STL [UR7+0x10], R8 ;  /* 0x00001008ff007987 */ /* 0x0001e80008100807 */
[----:B------:R0:W-:Y:S04]  /*1070*/  STL [UR7+0x14], R9 ;  /* 0x00001409ff007987 */ /* 0x0001e80008100807 */
[----:B------:R0:W-:Y:S04]  /*1080*/  STL [UR7+0x18], R10 ;  /* 0x0000180aff007987 */ /* 0x0001e80008100807 */
[----:B------:R0:W-:Y:S02]  /*1090*/  STL [UR7+0x1c], R11 ;  /* 0x00001c0bff007987 */ /* 0x0001e40008100807 */
.L_x_70:
[----:B------:R-:W-:Y:S05]  /*10a0*/  BRA.U !UP2, `(.L_x_62) ;  /* 0x000000010a9c7547 */ /* 0x000fea000b800000 */
[----:B------:R-:W-:-:S06]  /*10b0*/  UISETP.GE.U32.AND UP0, UPT, UR9, 0x3, UPT ;  /* 0x000000030900788c */ /* 0x000fcc000bf06070 */
[----:B------:R-:W-:-:S05]  /*10c0*/  PLOP3.LUT P0, PT, PT, PT, UP0, 0x80, 0x8 ;  /* 0x000000000008781c */ /* 0x000fca0003f0f008 */
[----:B------:R-:W2:Y:S08]  /*10d0*/  @UP0 LDCU.64 UR12, c[0x0][0x380] ;  /* 0x00007000ff0c07ac */ /* 0x000eb00008000a00 */
[----:B0-----:R-:W-:Y:S01]  /*10e0*/  @P0 VIADD R3, R0, -UR5 ;  /* 0x8000000500030c36 */ /* 0x001fe20008000000 */
[----:B--23--:R-:W-:Y:S01]  /*10f0*/  MOV R4, UR12 ;  /* 0x0000000c00047c02 */ /* 0x00cfe20008000f00 */
[----:B------:R-:W-:-:S04]  /*1100*/  IMAD.U32 R5, RZ, RZ, UR13 ;  /* 0x0000000dff057e24 */ /* 0x000fc8000f8e00ff */
[----:B------:R-:W-:-:S05]  /*1110*/  @P0 IMAD.WIDE R4, R3, 0x4, R4 ;  /* 0x0000000403040825 */ /* 0x000fca00078e0204 */
[----:B------:R-:W2:Y:S04]  /*1120*/  @P0 LDG.E.CONSTANT R8, desc[UR36][R4.64] ;  /* 0x0000002404080981 */ /* 0x000ea8000c1e9900 */
[----:B------:R-:W3:Y:S04]  /*1130*/  @P0 LDG.E.CONSTANT R3, desc[UR36][R4.64+-0x4] ;  /* 0xfffffc2404030981 */ /* 0x000ee8000c1e9900 */
[----:B------:R-:W4:Y:S04]  /*1140*/  @P0 LDG.E.CONSTANT R6, desc[UR36][R4.64+-0x8] ;  /* 0xfffff82404060981 */ /* 0x000f28000c1e9900 */
[----:B------:R-:W5:Y:S01]  /*1150*/  @P0 LDG.E.CONSTANT R7, desc[UR36][R4.64+-0xc] ;  /* 0xfffff42404070981 */ /* 0x000f62000c1e9900 */
[----:B-1----:R-:W-:-:S02]  /*1160*/  @UP0 ULEA UR7, UR4, UR55, 0x2 ;  /* 0x0000003704070291 */ /* 0x002fc4000f8e10ff */
[----:B------:R-:W-:Y:S02]  /*1170*/  UISETP.NE.AND UP2, UPT, UR53, URZ, UPT ;  /* 0x000000ff3500728c */ /* 0x000fe4000bf45270 */
[----:B------:R-:W-:-:S05]  /*1180*/  @UP0 UIADD3 UR5, UPT, UPT, UR5, 0x4, URZ ;  /* 0x0000000405050890 */ /* 0x000fca000fffe0ff */
[----:B--2---:R0:W-:Y:S04]  /*1190*/  @P0 STL [UR7], R8 ;  /* 0x00000008ff000987 */ /* 0x0041e80008100807 */
[----:B---3--:R0:W-:Y:S04]  /*11a0*/  @P0 STL [UR7+0x4], R3 ;  /* 0x00000403ff000987 */ /* 0x0081e80008100807 */
[----:B----4-:R0:W-:Y:S04]  /*11b0*/  @P0 STL [UR7+0x8], R6 ;  /* 0x00000806ff000987 */ /* 0x0101e80008100807 */
[----:B-----5:R0:W-:Y:S01]  /*11c0*/  @P0 STL [UR7+0xc], R7 ;  /* 0x00000c07ff000987 */ /* 0x0201e20008100807 */
[----:B------:R-:W-:Y:S01]  /*11d0*/  UMOV UR7, UR4 ;  /* 0x0000000400077c82 */ /* 0x000fe20008000000 */
[----:B------:R-:W-:-:S07]  /*11e0*/  @UP0 UIADD3 UR4, UPT, UPT, UR4, 0x4, URZ ;  /* 0x0000000404040890 */ /* 0x000fce000fffe0ff */
[----:B------:R-:W-:Y:S01]  /*11f0*/  @UP0 UMOV UR7, UR4 ;  /* 0x0000000400070c82 */ /* 0x000fe20008000000 */
[----:B0-----:R-:W-:Y:S05]  /*1200*/  BRA.U !UP2, `(.L_x_62) ;  /* 0x000000010a447547 */ /* 0x001fea000b800000 */
[----:B------:R-:W0:Y:S01]  /*1210*/  LDC.64 R4, c[0x0][0x380] ;  /* 0x0000e000ff047b82 */ /* 0x000e220000000a00 */
[----:B------:R-:W-:-:S05]  /*1220*/  IADD3 R3, PT, PT, R0, -UR5, RZ ;  /* 0x8000000500037c10 */ /* 0x000fca000fffe0ff */
[----:B0-----:R-:W-:-:S05]  /*1230*/  IMAD.WIDE R4, R3, 0x4, R4 ;  /* 0x0000000403047825 */ /* 0x001fca00078e0204 */
[----:B------:R-:W2:Y:S01]  /*1240*/  LDG.E.CONSTANT R0, desc[UR36][R4.64] ;  /* 0x0000002404007981 */ /* 0x000ea2000c1e9900 */
[----:B------:R-:W-:Y:S02]  /*1250*/  ULEA UR5, UR7, UR55, 0x2 ;  /* 0x0000003707057291 */ /* 0x000fe4000f8e10ff */
[----:B------:R-:W-:Y:S02]  /*1260*/  UISETP.NE.AND UP0, UPT, UR53, 0x1, UPT ;  /* 0x000000013500788c */ /* 0x000fe4000bf05270 */
[----:B------:R-:W-:-:S05]  /*1270*/  UIADD3 UR4, UPT, UPT, UR7, 0x1, URZ ;  /* 0x0000000107047890 */ /* 0x000fca000fffe0ff */
[----:B--2---:R4:W-:Y:S02]  /*1280*/  STL [UR5], R0 ;  /* 0x00000000ff007987 */ /* 0x0049e40008100805 */
[----:B------:R-:W-:Y:S05]  /*1290*/  BRA.U !UP0, `(.L_x_62) ;  /* 0x0000000108207547 */ /* 0x000fea000b800000 */
[----:B------:R-:W-:Y:S01]  /*12a0*/  UISETP.NE.AND UP0, UPT, UR53, 0x2, UPT ;  /* 0x000000023500788c */ /* 0x000fe2000bf05270 */
[----:B------:R-:W2:Y:S05]  /*12b0*/  LDG.E.CONSTANT R3, desc[UR36][R4.64+-0x4] ;  /* 0xfffffc2404037981 */ /* 0x000eaa000c1e9900 */
[----:B------:R-:W-:-:S13]  /*12c0*/  PLOP3.LUT P0, PT, PT, PT, UP0, 0x80, 0x8 ;  /* 0x000000000008781c */ /* 0x000fda0003f0f008 */
[----:B----4-:R-:W3:Y:S01]  /*12d0*/  @P0 LDG.E.CONSTANT R0, desc[UR36][R4.64+-0x8] ;  /* 0xfffff82404000981 */ /* 0x010ee2000c1e9900 */
[----:B------:R-:W-:Y:S02]  /*12e0*/  UIADD3 UR4, UPT, UPT, UR7, 0x2, URZ ;  /* 0x0000000207047890 */ /* 0x000fe4000fffe0ff */
[----:B------:R-:W-:Y:S01]  /*12f0*/  @UP0 UIADD3 UR4, UPT, UPT, UR7, 0x3, URZ ;  /* 0x0000000307040890 */ /* 0x000fe2000fffe0ff */
[----:B--2---:R0:W-:Y:S04]  /*1300*/  STL [UR5+0x4], R3 ;  /* 0x00000403ff007987 */ /* 0x0041e80008100805 */
[----:B---3--:R0:W-:Y:S07]  /*1310*/  @P0 STL [UR5+0x8], R0 ;  /* 0x00000800ff000987 */ /* 0x0081ee0008100805 */
.L_x_62:
[----:B--23--:R-:W2:Y:S01]  /*1320*/  LDC.64 R4, c[0x0][0x380] ;  /* 0x0000e000ff047b82 */ /* 0x00cea20000000a00 */
[----:B0-----:R-:W-:Y:S01]  /*1330*/  VIADD R3, R2, UR50 ;  /* 0x0000003202037c36 */ /* 0x001fe20008000000 */
[----:B-1----:R-:W-:Y:S01]  /*1340*/  ULEA UR4, UR4, UR55, 0x2 ;  /* 0x0000003704047291 */ /* 0x002fe2000f8e10ff */
[----:B------:R-:W0:Y:S02]  /*1350*/  LDCU UR5, c[0x0][0x3a4] ;  /* 0x00007480ff0577ac */ /* 0x000e240008000800 */
[----:B--2---:R-:W-:-:S05]  /*1360*/  IMAD.WIDE R4, R3, 0x4, R4 ;  /* 0x0000000403047825 */ /* 0x004fca00078e0204 */
[----:B------:R-:W2:Y:S01]  /*1370*/  LDG.E.CONSTANT R3, desc[UR36][R4.64] ;  /* 0x0000002404037981 */ /* 0x000ea2000c1e9900 */
[----:B------:R-:W1:Y:S01]  /*1380*/  LDCU UR7, c[0x0][0x3a8] ;  /* 0x00007500ff0777ac */ /* 0x000e620008000800 */
[----:B0-----:R-:W-:-:S05]  /*1390*/  MOV R7, UR5 ;  /* 0x0000000500077c02 */ /* 0x001fca0008000f00 */
[----:B----4-:R-:W-:Y:S02]  /*13a0*/  IMAD R0, R16, R7, UR50 ;  /* 0x0000003210007e24 */ /* 0x010fe4000f8e0207 */
[----:B-1----:R-:W-:Y:S01]  /*13b0*/  IMAD.U32 R20, RZ, RZ, UR7 ;  /* 0x00000007ff147e24 */ /* 0x002fe2000f8e00ff */
[----:B--2---:R0:W-:Y:S06]  /*13c0*/  STL [UR4], R3 ;  /* 0x00000003ff007987 */ /* 0x0041ec0008100804 */
.L_x_87:
[----:B------:R-:W-:Y:S01]  /*13d0*/  UMOV UR4, URZ ;  /* 0x000000ff00047c82 */ /* 0x000fe20008000000 */
[----:B------:R-:W-:Y:S05]  /*13e0*/  BRA.U !UP1, `(.L_x_71) ;  /* 0x0000000d09147547 */ /* 0x000fea000b800000 */
[----:B------:R-:W1:Y:S01]  /*13f0*/  LDCU UR4, c[0x0][0x3a4] ;  /* 0x00007480ff0477ac */ /* 0x000e620008000800 */
[----:B------:R-:W-:Y:S01]  /*1400*/  UISETP.GE.U32.AND UP0, UPT, UR6, 0xf, UPT ;  /* 0x0000000f0600788c */ /* 0x000fe2000bf06070 */
[----:B------:R-:W-:Y:S01]  /*1410*/  UMOV UR5, URZ ;  /* 0x000000ff00057c82 */ /* 0x000fe20008000000 */
[----:B-1----:R-:W-:-:S07]  /*1420*/  IMAD R21, R17, UR4, R20 ;  /* 0x0000000411157c24 */ /* 0x002fce000f8e0214 */
[----:B------:R-:W-:Y:S05]  /*1430*/  BRA.U !UP0, `(.L_x_72) ;  /* 0x0000000108747547 */ /* 0x000fea000b800000 */
[----:B------:R-:W-:-:S05]  /*1440*/  UMOV UR4, URZ ;  /* 0x000000ff00047c82 */ /* 0x000fca0008000000 */
.L_x_73:
[----:B-1----:R-:W1:Y:S01]  /*1450*/  LDC.64 R28, c[0x0][0x380] ;  /* 0x0000e000ff1c7b82 */ /* 0x002e620000000a00 */
[----:B------:R-:W-:-:S05]  /*1460*/  IADD3 R5, PT, PT, R21, -UR4, RZ ;  /* 0x8000000415057c10 */ /* 0x000fca000fffe0ff */
[----:B-1----:R-:W-:-:S05]  /*1470*/  IMAD.WIDE R28, R5, 0x4, R28 ;  /* 0x00000004051c7825 */ /* 0x002fca00078e021c */
[----:B------:R-:W2:Y:S04]  /*1480*/  LDG.E.CONSTANT R24, desc[UR36][R28.64] ;  /* 0x000000241c187981 */ /* 0x000ea8000c1e9900 */
[----:B------:R-:W2:Y:S04]  /*1490*/  LDG.E.CONSTANT R25, desc[UR36][R28.64+-0x4] ;  /* 0xfffffc241c197981 */ /* 0x000ea8000c1e9900 */
[----:B------:R-:W2:Y:S04]  /*14a0*/  LDG.E.CONSTANT R26, desc[UR36][R28.64+-0x8] ;  /* 0xfffff8241c1a7981 */ /* 0x000ea8000c1e9900 */
[----:B------:R-:W2:Y:S01]  /*14b0*/  LDG.E.CONSTANT R27, desc[UR36][R28.64+-0xc] ;  /* 0xfffff4241c1b7981 */ /* 0x000ea2000c1e9900 */
[----:B------:R-:W-:-:S03]  /*14c0*/  ULEA UR5, UR4, UR48, 0x2 ;  /* 0x0000003004057291 */ /* 0x000fc6000f8e10ff */
        /* <DEDUP_REMOVED lines=13> */
[----:B------:R-:W-:Y:S01]  /*15a0*/  UISETP.NE.AND UP0, UPT, UR4, UR45, UPT ;  /* 0x0000002d0400728c */ /* 0x000fe2000bf05270 */
[----:B--2---:R1:W-:Y:S04]  /*15b0*/  STL.128 [UR5], R24 ;  /* 0x00000018ff007987 */ /* 0x0043e80008100c05 */
[----:B---3--:R1:W-:Y:S04]  /*15c0*/  STL.128 [UR5+0x10], R4 ;  /* 0x00001004ff007987 */ /* 0x0083e80008100c05 */
[----:B----4-:R1:W-:Y:S04]  /*15d0*/  STL.128 [UR5+0x20], R8 ;  /* 0x00002008ff007987 */ /* 0x0103e80008100c05 */
[----:B-----5:R1:W-:Y:S01]  /*15e0*/  STL.128 [UR5+0x30], R12 ;  /* 0x0000300cff007987 */ /* 0x0203e20008100c05 */
[----:B------:R-:W-:Y:S05]  /*15f0*/  BRA.U UP0, `(.L_x_73) ;  /* 0xfffffffd00947547 */ /* 0x000fea000b83ffff */
[----:B------:R-:W-:-:S05]  /*1600*/  UMOV UR5, UR45 ;  /* 0x0000002d00057c82 */ /* 0x000fca0008000000 */
.L_x_72:
[----:B------:R-:W-:Y:S01]  /*1610*/  UISETP.NE.AND UP0, UPT, UR10, URZ, UPT ;  /* 0x000000ff0a00728c */ /* 0x000fe2000bf05270 */
[----:B------:R-:W2:Y:S08]  /*1620*/  LDCU UR4, c[0x0][0x3a8] ;  /* 0x00007500ff0477ac */ /* 0x000eb00008000800 */
[----:B------:R-:W-:Y:S05]  /*1630*/  BRA.U !UP0, `(.L_x_74) ;  /* 0x0000000108bc7547 */ /* 0x000fea000b800000 */
[----:B------:R-:W-:Y:S02]  /*1640*/  UISETP.GE.U32.AND UP0, UPT, UR11, 0x7, UPT ;  /* 0x000000070b00788c */ /* 0x000fe4000bf06070 */
[----:B------:R-:W-:-:S07]  /*1650*/  UISETP.NE.AND UP2, UPT, UR8, URZ, UPT ;  /* 0x000000ff0800728c */ /* 0x000fce000bf45270 */
[----:B------:R-:W-:Y:S05]  /*1660*/  BRA.U !UP0, `(.L_x_75) ;  /* 0x00000001083c7547 */ /* 0x000fea000b800000 */
[----:B-1----:R-:W1:Y:S01]  /*1670*/  LDC.64 R12, c[0x0][0x380] ;  /* 0x0000e000ff0c7b82 */ /* 0x002e620000000a00 */
[----:B------:R-:W-:-:S04]  /*1680*/  VIADD R5, R21, -UR5 ;  /* 0x8000000515057c36 */ /* 0x000fc80008000000 */
[----:B-1----:R-:W-:-:S05]  /*1690*/  IMAD.WIDE R12, R5, 0x4, R12 ;  /* 0x00000004050c7825 */ /* 0x002fca00078e020c */
[----:B------:R-:W3:Y:S04]  /*16a0*/  LDG.E.CONSTANT R4, desc[UR36][R12.64] ;  /* 0x000000240c047981 */ /* 0x000ee8000c1e9900 */
[----:B------:R-:W3:Y:S04]  /*16b0*/  LDG.E.CONSTANT R5, desc[UR36][R12.64+-0x4] ;  /* 0xfffffc240c057981 */ /* 0x000ee8000c1e9900 */
[----:B------:R-:W3:Y:S04]  /*16c0*/  LDG.E.CONSTANT R6, desc[UR36][R12.64+-0x8] ;  /* 0xfffff8240c067981 */ /* 0x000ee8000c1e9900 */
[----:B------:R-:W3:Y:S04]  /*16d0*/  LDG.E.CONSTANT R7, desc[UR36][R12.64+-0xc] ;  /* 0xfffff4240c077981 */ /* 0x000ee8000c1e9900 */
[----:B------:R-:W4:Y:S04]  /*16e0*/  LDG.E.CONSTANT R8, desc[UR36][R12.64+-0x10] ;  /* 0xfffff0240c087981 */ /* 0x000f28000c1e9900 */
[----:B------:R-:W4:Y:S04]  /*16f0*/  LDG.E.CONSTANT R9, desc[UR36][R12.64+-0x14] ;  /* 0xffffec240c097981 */ /* 0x000f28000c1e9900 */
[----:B------:R-:W4:Y:S04]  /*1700*/  LDG.E.CONSTANT R10, desc[UR36][R12.64+-0x18] ;  /* 0xffffe8240c0a7981 */ /* 0x000f28000c1e9900 */
[----:B------:R-:W4:Y:S01]  /*1710*/  LDG.E.CONSTANT R11, desc[UR36][R12.64+-0x1c] ;  /* 0xffffe4240c0b7981 */ /* 0x000f22000c1e9900 */
[----:B------:R-:W-:-:S02]  /*1720*/  ULEA UR7, UR5, UR48, 0x2 ;  /* 0x0000003005077291 */ /* 0x000fc4000f8e10ff */
[----:B------:R-:W-:-:S07]  /*1730*/  UIADD3 UR5, UPT, UPT, UR5, 0x8, URZ ;  /* 0x0000000805057890 */ /* 0x000fce000fffe0ff */
[----:B---3--:R3:W-:Y:S04]  /*1740*/  STL.128 [UR7], R4 ;  /* 0x00000004ff007987 */ /* 0x0087e80008100c07 */
[----:B----4-:R3:W-:Y:S02]  /*1750*/  STL.128 [UR7+0x10], R8 ;  /* 0x00001008ff007987 */ /* 0x0107e40008100c07 */
.L_x_75:
[----:B------:R-:W-:Y:S05]  /*1760*/  BRA.U !UP2, `(.L_x_74) ;  /* 0x000000010a707547 */ /* 0x000fea000b800000 */
[----:B------:R-:W-:Y:S02]  /*1770*/  UISETP.GE.U32.AND UP0, UPT, UR9, 0x3, UPT ;  /* 0x000000030900788c */ /* 0x000fe4000bf06070 */
[----:B------:R-:W-:-:S07]  /*1780*/  UISETP.NE.AND UP2, UPT, UR53, URZ, UPT ;  /* 0x000000ff3500728c */ /* 0x000fce000bf45270 */
[----:B------:R-:W-:Y:S05]  /*1790*/  BRA.U !UP0, `(.L_x_76) ;  /* 0x0000000108287547 */ /* 0x000fea000b800000 */
[----:B-1-3--:R-:W1:Y:S01]  /*17a0*/  LDC.64 R4, c[0x0][0x380] ;  /* 0x0000e000ff047b82 */ /* 0x00ae620000000a00 */
[----:B------:R-:W-:-:S05]  /*17b0*/  IADD3 R9, PT, PT, R21, -UR5, RZ ;  /* 0x8000000515097c10 */ /* 0x000fca000fffe0ff */
[----:B-1----:R-:W-:-:S05]  /*17c0*/  IMAD.WIDE R8, R9, 0x4, R4 ;  /* 0x0000000409087825 */ /* 0x002fca00078e0204 */
[----:B------:R-:W3:Y:S04]  /*17d0*/  LDG.E.CONSTANT R4, desc[UR36][R8.64] ;  /* 0x0000002408047981 */ /* 0x000ee8000c1e9900 */
[----:B------:R-:W3:Y:S04]  /*17e0*/  LDG.E.CONSTANT R5, desc[UR36][R8.64+-0x4] ;  /* 0xfffffc2408057981 */ /* 0x000ee8000c1e9900 */
[----:B------:R-:W3:Y:S04]  /*17f0*/  LDG.E.CONSTANT R6, desc[UR36][R8.64+-0x8] ;  /* 0xfffff82408067981 */ /* 0x000ee8000c1e9900 */
[----:B------:R-:W3:Y:S01]  /*1800*/  LDG.E.CONSTANT R7, desc[UR36][R8.64+-0xc] ;  /* 0xfffff42408077981 */ /* 0x000ee2000c1e9900 */
[----:B------:R-:W-:-:S02]  /*1810*/  ULEA UR7, UR5, UR48, 0x2 ;  /* 0x0000003005077291 */ /* 0x000fc4000f8e10ff */
[----:B------:R-:W-:-:S07]  /*1820*/  UIADD3 UR5, UPT, UPT, UR5, 0x4, URZ ;  /* 0x0000000405057890 */ /* 0x000fce000fffe0ff */
[----:B---3--:R4:W-:Y:S05]  /*1830*/  STL.128 [UR7], R4 ;  /* 0x00000004ff007987 */ /* 0x0089ea0008100c07 */
.L_x_76:
[----:B------:R-:W-:Y:S05]  /*1840*/  BRA.U !UP2, `(.L_x_74) ;  /* 0x000000010a387547 */ /* 0x000fea000b800000 */
[----:B-1-34-:R-:W1:Y:S01]  /*1850*/  LDC.64 R4, c[0x0][0x380] ;  /* 0x0000e000ff047b82 */ /* 0x01ae620000000a00 */
[----:B------:R-:W-:-:S04]  /*1860*/  VIADD R21, R21, -UR5 ;  /* 0x8000000515157c36 */ /* 0x000fc80008000000 */
[----:B-1----:R-:W-:-:S05]  /*1870*/  IMAD.WIDE R4, R21, 0x4, R4 ;  /* 0x0000000415047825 */ /* 0x002fca00078e0204 */
[----:B------:R-:W3:Y:S01]  /*1880*/  LDG.E.CONSTANT R6, desc[UR36][R4.64] ;  /* 0x0000002404067981 */ /* 0x000ee2000c1e9900 */
[----:B------:R-:W-:Y:S02]  /*1890*/  ULEA UR5, UR5, UR48, 0x2 ;  /* 0x0000003005057291 */ /* 0x000fe4000f8e10ff */
[----:B------:R-:W-:-:S07]  /*18a0*/  UISETP.NE.AND UP0, UPT, UR53, 0x1, UPT ;  /* 0x000000013500788c */ /* 0x000fce000bf05270 */
[----:B---3--:R1:W-:Y:S02]  /*18b0*/  STL [UR5], R6 ;  /* 0x00000006ff007987 */ /* 0x0083e40008100805 */
[----:B------:R-:W-:Y:S05]  /*18c0*/  BRA.U !UP0, `(.L_x_74) ;  /* 0x0000000108187547 */ /* 0x000fea000b800000 */
[----:B------:R-:W-:Y:S01]  /*18d0*/  UISETP.NE.AND UP0, UPT, UR53, 0x2, UPT ;  /* 0x000000023500788c */ /* 0x000fe2000bf05270 */
[----:B------:R-:W3:Y:S05]  /*18e0*/  LDG.E.CONSTANT R7, desc[UR36][R4.64+-0x4] ;  /* 0xfffffc2404077981 */ /* 0x000eea000c1e9900 */
[----:B------:R-:W-:-:S13]  /*18f0*/  PLOP3.LUT P0, PT, PT, PT, UP0, 0x80, 0x8 ;  /* 0x000000000008781c */ /* 0x000fda0003f0f008 */
[----:B-1----:R-:W4:Y:S04]  /*1900*/  @P0 LDG.E.CONSTANT R6, desc[UR36][R4.64+-0x8] ;  /* 0xfffff82404060981 */ /* 0x002f28000c1e9900 */
[----:B---3--:R1:W-:Y:S04]  /*1910*/  STL [UR5+0x4], R7 ;  /* 0x00000407ff007987 */ /* 0x0083e80008100805 */
[----:B----4-:R1:W-:Y:S02]  /*1920*/  @P0 STL [UR5+0x8], R6 ;  /* 0x00000806ff000987 */ /* 0x0103e40008100805 */
.L_x_74:
[----:B------:R-:W1:Y:S01]  /*1930*/  LDCU UR5, c[0x0][0x3a4] ;  /* 0x00007480ff0577ac */ /* 0x000e620008000800 */
[----:B------:R-:W-:Y:S01]  /*1940*/  UISETP.GE.U32.AND UP0, UPT, UR6, 0xf, UPT ;  /* 0x0000000f0600788c */ /* 0x000fe2000bf06070 */
[----:B-1-34-:R-:W-:Y:S01]  /*1950*/  IMAD R6, R16, UR5, R20 ;  /* 0x0000000510067c24 */ /* 0x01afe2000f8e0214 */
[----:B------:R-:W-:-:S07]  /*1960*/  UMOV UR5, URZ ;  /* 0x000000ff00057c82 */ /* 0x000fce0008000000 */
[----:B------:R-:W-:Y:S05]  /*1970*/  BRA.U !UP0, `(.L_x_77) ;  /* 0x0000000108a87547 */ /* 0x000fea000b800000 */
[----:B------:R-:W-:-:S05]  /*1980*/  UMOV UR5, URZ ;  /* 0x000000ff00057c82 */ /* 0x000fca0008000000 */
.L_x_78:
[----:B-1----:R-:W1:Y:S01]  /*1990*/  LDC.64 R4, c[0x0][0x380] ;  /* 0x0000e000ff047b82 */ /* 0x002e620000000a00 */
[----:B------:R-:W-:-:S05]  /*19a0*/  IADD3 R7, PT, PT, R6, -UR5, RZ ;  /* 0x8000000506077c10 */ /* 0x000fca000fffe0ff */
[----:B-1----:R-:W-:-:S05]  /*19b0*/  IMAD.WIDE R4, R7, 0x4, R4 ;  /* 0x0000000407047825 */ /* 0x002fca00078e0204 */
[----:B------:R-:W3:Y:S04]  /*19c0*/  LDG.E.CONSTANT R7, desc[UR36][R4.64] ;  /* 0x0000002404077981 */ /* 0x000ee8000c1e9900 */
[----:B------:R-:W4:Y:S04]  /*19d0*/  LDG.E.CONSTANT R8, desc[UR36][R4.64+-0x4] ;  /* 0xfffffc2404087981 */ /* 0x000f28000c1e9900 */
[----:B------:R-:W5:Y:S01]  /*19e0*/  LDG.E.CONSTANT R9, desc[UR36][R4.64+-0x8] ;  /* 0xfffff82404097981 */ /* 0x000f62000c1e9900 */
[----:B--2---:R-:W-:-:S03]  /*19f0*/  ULEA UR7, UR4, UR48, 0x2 ;  /* 0x0000003004077291 */ /* 0x004fc6000f8e10ff */
[----:B------:R-:W2:Y:S04]  /*1a00*/  LDG.E.CONSTANT R10, desc[UR36][R4.64+-0xc] ;  /* 0xfffff424040a7981 */ /* 0x000ea8000c1e9900 */
        /* <DEDUP_REMOVED lines=9> */
[----:B---3--:R1:W-:Y:S04]  /*1aa0*/  STL [UR7], R7 ;  /* 0x00000007ff007987 */ /* 0x0083e80008100807 */
[----:B----4-:R3:W-:Y:S04]  /*1ab0*/  STL [UR7+0x4], R8 ;  /* 0x00000408ff007987 */ /* 0x0107e80008100807 */
[----:B-----5:R4:W-:Y:S04]  /*1ac0*/  STL [UR7+0x8], R9 ;  /* 0x00000809ff007987 */ /* 0x0209e80008100807 */
[----:B-1----:R-:W5:Y:S04]  /*1ad0*/  LDG.E.CONSTANT R7, desc[UR36][R4.64+-0x2c] ;  /* 0xffffd42404077981 */ /* 0x002f68000c1e9900 */
[----:B---3--:R-:W3:Y:S04]  /*1ae0*/  LDG.E.CONSTANT R8, desc[UR36][R4.64+-0x30] ;  /* 0xffffd02404087981 */ /* 0x008ee8000c1e9900 */
[----:B----4-:R-:W4:Y:S04]  /*1af0*/  LDG.E.CONSTANT R9, desc[UR36][R4.64+-0x34] ;  /* 0xffffcc2404097981 */ /* 0x010f28000c1e9900 */
[----:B--2---:R1:W-:Y:S04]  /*1b00*/  STL [UR7+0xc], R10 ;  /* 0x00000c0aff007987 */ /* 0x0043e80008100807 */
        /* <DEDUP_REMOVED lines=9> */
[----:B------:R-:W-:-:S04]  /*1ba0*/  UIADD3 UR5, UPT, UPT, UR5, 0x10, URZ ;  /* 0x0000001005057890 */ /* 0x000fc8000fffe0ff */
[----:B------:R-:W-:Y:S02]  /*1bb0*/  UISETP.NE.AND UP0, UPT, UR5, UR45, UPT ;  /* 0x0000002d0500728c */ /* 0x000fe4000bf05270 */
[----:B------:R-:W-:Y:S01]  /*1bc0*/  UIADD3 UR4, UPT, UPT, UR4, 0x10, URZ ;  /* 0x0000001004047890 */ /* 0x000fe2000fffe0ff */
[----:B-----5:R1:W-:Y:S04]  /*1bd0*/  STL [UR7+0x2c], R7 ;  /* 0x00002c07ff007987 */ /* 0x0203e80008100807 */
[----:B---3--:R1:W-:Y:S04]  /*1be0*/  STL [UR7+0x30], R8 ;  /* 0x00003008ff007987 */ /* 0x0083e80008100807 */
[----:B----4-:R1:W-:Y:S01]  /*1bf0*/  STL [UR7+0x34], R9 ;  /* 0x00003409ff007987 */ /* 0x0103e20008100807 */
[----:B------:R-:W-:Y:S05]  /*1c00*/  BRA.U UP0, `(.L_x_78) ;  /* 0xfffffffd00607547 */ /* 0x000fea000b83ffff */
[----:B------:R-:W-:-:S05]  /*1c10*/  UMOV UR5, UR45 ;  /* 0x0000002d00057c82 */ /* 0x000fca0008000000 */
.L_x_77:
[----:B------:R-:W-:-:S09]  /*1c20*/  UISETP.NE.AND UP0, UPT, UR10, URZ, UPT ;  /* 0x000000ff0a00728c */ /* 0x000fd2000bf05270 */
[----:B------:R-:W-:Y:S05]  /*1c30*/  BRA.U !UP0, `(.L_x_71) ;  /* 0x0000000508007547 */ /* 0x000fea000b800000 */
[----:B------:R-:W-:Y:S02]  /*1c40*/  UISETP.GE.U32.AND UP0, UPT, UR11, 0x7, UPT ;  /* 0x000000070b00788c */ /* 0x000fe4000bf06070 */
[----:B------:R-:W-:-:S07]  /*1c50*/  UISETP.NE.AND UP2, UPT, UR8, URZ, UPT ;  /* 0x000000ff0800728c */ /* 0x000fce000bf45270 */
[----:B------:R-:W-:Y:S05]  /*1c60*/  BRA.U !UP0, `(.L_x_79) ;  /* 0x0000000108587547 */ /* 0x000fea000b800000 */
[----:B------:R-:W3:Y:S01]  /*1c70*/  LDC.64 R4, c[0x0][0x380] ;  /* 0x0000e000ff047b82 */ /* 0x000ee20000000a00 */
[----:B-1----:R-:W-:-:S04]  /*1c80*/  VIADD R7, R6, -UR5 ;  /* 0x8000000506077c36 */ /* 0x002fc80008000000 */
[----:B---3--:R-:W-:-:S05]  /*1c90*/  IMAD.WIDE R4, R7, 0x4, R4 ;  /* 0x0000000407047825 */ /* 0x008fca00078e0204 */
[----:B------:R-:W3:Y:S04]  /*1ca0*/  LDG.E.CONSTANT R14, desc[UR36][R4.64] ;  /* 0x00000024040e7981 */ /* 0x000ee8000c1e9900 */
[----:B------:R-:W4:Y:S04]  /*1cb0*/  LDG.E.CONSTANT R7, desc[UR36][R4.64+-0x4] ;  /* 0xfffffc2404077981 */ /* 0x000f28000c1e9900 */
[----:B------:R-:W5:Y:S04]  /*1cc0*/  LDG.E.CONSTANT R8, desc[UR36][R4.64+-0x8] ;  /* 0xfffff82404087981 */ /* 0x000f68000c1e9900 */
[----:B------:R-:W5:Y:S04]  /*1cd0*/  LDG.E.CONSTANT R9, desc[UR36][R4.64+-0xc] ;  /* 0xfffff42404097981 */ /* 0x000f68000c1e9900 */
[----:B------:R-:W5:Y:S04]  /*1ce0*/  LDG.E.CONSTANT R10, desc[UR36][R4.64+-0x10] ;  /* 0xfffff024040a7981 */ /* 0x000f68000c1e9900 */
[----:B------:R-:W5:Y:S04]  /*1cf0*/  LDG.E.CONSTANT R11, desc[UR36][R4.64+-0x14] ;  /* 0xffffec24040b7981 */ /* 0x000f68000c1e9900 */
[----:B------:R-:W5:Y:S04]  /*1d00*/  LDG.E.CONSTANT R12, desc[UR36][R4.64+-0x18] ;  /* 0xffffe824040c7981 */ /* 0x000f68000c1e9900 */
[----:B------:R-:W5:Y:S01]  /*1d10*/  LDG.E.CONSTANT R13, desc[UR36][R4.64+-0x1c] ;  /* 0xffffe424040d7981 */ /* 0x000f62000c1e9900 */
[----:B--2---:R-:W-:-:S02]  /*1d20*/  ULEA UR7, UR4, UR48, 0x2 ;  /* 0x0000003004077291 */ /* 0x004fc4000f8e10ff */
[----:B------:R-:W-:Y:S02]  /*1d30*/  UIADD3 UR4, UPT, UPT, UR4, 0x8, URZ ;  /* 0x0000000804047890 */ /* 0x000fe4000fffe0ff */
[----:B------:R-:W-:-:S05]  /*1d40*/  UIADD3 UR5, UPT, UPT, UR5, 0x8, URZ ;  /* 0x0000000805057890 */ /* 0x000fca000fffe0ff */
[----:B---3--:R3:W-:Y:S04]  /*1d50*/  STL [UR7], R14 ;  /* 0x0000000eff007987 */ /* 0x0087e80008100807 */
[----:B----4-:R3:W-:Y:S04]  /*1d60*/  STL [UR7+0x4], R7 ;  /* 0x00000407ff007987 */ /* 0x0107e80008100807 */
[----:B-----5:R3:W-:Y:S04]  /*1d70*/  STL [UR7+0x8], R8 ;  /* 0x00000808ff007987 */ /* 0x0207e80008100807 */
[----:B------:R3:W-:Y:S04]  /*1d80*/  STL [UR7+0xc], R9 ;  /* 0x00000c09ff007987 */ /* 0x0007e80008100807 */
[----:B------:R3:W-:Y:S04]  /*1d90*/  STL [UR7+0x10], R10 ;  /* 0x0000100aff007987 */ /* 0x0007e80008100807 */
[----:B------:R3:W-:Y:S04]  /*1da0*/  STL [UR7+0x14], R11 ;  /* 0x0000140bff007987 */ /* 0x0007e80008100807 */
[----:B------:R3:W-:Y:S04]  /*1db0*/  STL [UR7+0x18], R12 ;  /* 0x0000180cff007987 */ /* 0x0007e80008100807 */
[----:B------:R3:W-:Y:S02]  /*1dc0*/  STL [UR7+0x1c], R13 ;  /* 0x00001c0dff007987 */ /* 0x0007e40008100807 */
.L_x_79:
[----:B------:R-:W-:Y:S05]  /*1dd0*/  BRA.U !UP2, `(.L_x_71) ;  /* 0x000000010a987547 */ /* 0x000fea000b800000 */
[----:B------:R-:W-:Y:S01]  /*1de0*/  UISETP.GE.U32.AND UP0, UPT, UR9, 0x3, UPT ;  /* 0x000000030900788c */ /* 0x000fe2000bf06070 */
[----:B------:R-:W-:-:S05]  /*1df0*/  HFMA2 R5, -RZ, RZ, 0, 2.384185791015625e-07 ;  /* 0x00000004ff057431 */ /* 0x000fca00000001ff */
[----:B------:R-:W-:-:S05]  /*1e00*/  PLOP3.LUT P0, PT, PT, PT, UP0, 0x80, 0x8 ;  /* 0x000000000008781c */ /* 0x000fca0003f0f008 */
[----:B------:R-:W4:Y:S08]  /*1e10*/  @UP0 LDCU.64 UR12, c[0x0][0x380] ;  /* 0x00007000ff0c07ac */ /* 0x000f300008000a00 */
[----:B------:R-:W-:-:S04]  /*1e20*/  @P0 VIADD R4, R6, -UR5 ;  /* 0x8000000506040c36 */ /* 0x000fc80008000000 */
[----:B----4-:R-:W-:-:S05]  /*1e30*/  @P0 IMAD.WIDE R4, R4, R5, UR12 ;  /* 0x0000000c04040e25 */ /* 0x010fca000f8e0205 */
[----:B-1-3--:R-:W3:Y:S04]  /*1e40*/  @P0 LDG.E.CONSTANT R10, desc[UR36][R4.64] ;  /* 0x00000024040a0981 */ /* 0x00aee8000c1e9900 */
[----:B------:R-:W4:Y:S04]  /*1e50*/  @P0 LDG.E.CONSTANT R7, desc[UR36][R4.64+-0x4] ;  /* 0xfffffc2404070981 */ /* 0x000f28000c1e9900 */
[----:B------:R-:W5:Y:S04]  /*1e60*/  @P0 LDG.E.CONSTANT R8, desc[UR36][R4.64+-0x8] ;  /* 0xfffff82404080981 */ /* 0x000f68000c1e9900 */
[----:B------:R-:W5:Y:S01]  /*1e70*/  @P0 LDG.E.CONSTANT R9, desc[UR36][R4.64+-0xc] ;  /* 0xfffff42404090981 */ /* 0x000f62000c1e9900 */
[----:B--2---:R-:W-:-:S02]  /*1e80*/  @UP0 ULEA UR7, UR4, UR48, 0x2 ;  /* 0x0000003004070291 */ /* 0x004fc4000f8e10ff */
[----:B------:R-:W-:Y:S02]  /*1e90*/  UISETP.NE.AND UP2, UPT, UR53, URZ, UPT ;  /* 0x000000ff3500728c */ /* 0x000fe4000bf45270 */
[----:B------:R-:W-:-:S05]  /*1ea0*/  @UP0 UIADD3 UR5, UPT, UPT, UR5, 0x4, URZ ;  /* 0x0000000405050890 */ /* 0x000fca000fffe0ff */
[----:B---3--:R1:W-:Y:S04]  /*1eb0*/  @P0 STL [UR7], R10 ;  /* 0x0000000aff000987 */ /* 0x0083e80008100807 */
[----:B----4-:R1:W-:Y:S04]  /*1ec0*/  @P0 STL [UR7+0x4], R7 ;  /* 0x00000407ff000987 */ /* 0x0103e80008100807 */
[----:B-----5:R1:W-:Y:S04]  /*1ed0*/  @P0 STL [UR7+0x8], R8 ;  /* 0x00000808ff000987 */ /* 0x0203e80008100807 */
[----:B------:R1:W-:Y:S01]  /*1ee0*/  @P0 STL [UR7+0xc], R9 ;  /* 0x00000c09ff000987 */ /* 0x0003e20008100807 */
[----:B------:R-:W-:Y:S01]  /*1ef0*/  UMOV UR7, UR4 ;  /* 0x0000000400077c82 */ /* 0x000fe20008000000 */
[----:B------:R-:W-:-:S07]  /*1f00*/  @UP0 UIADD3 UR4, UPT, UPT, UR4, 0x4, URZ ;  /* 0x0000000404040890 */ /* 0x000fce000fffe0ff */
[----:B------:R-:W-:Y:S01]  /*1f10*/  @UP0 UMOV UR7, UR4 ;  /* 0x0000000400070c82 */ /* 0x000fe20008000000 */
[----:B-1----:R-:W-:Y:S05]  /*1f20*/  BRA.U !UP2, `(.L_x_71) ;  /* 0x000000010a447547 */ /* 0x002fea000b800000 */
[----:B------:R-:W1:Y:S01]  /*1f30*/  LDC.64 R4, c[0x0][0x380] ;  /* 0x0000e000ff047b82 */ /* 0x000e620000000a00 */
[----:B------:R-:W-:-:S05]  /*1f40*/  IADD3 R7, PT, PT, R6, -UR5, RZ ;  /* 0x8000000506077c10 */ /* 0x000fca000fffe0ff */
[----:B-1----:R-:W-:-:S05]  /*1f50*/  IMAD.WIDE R4, R7, 0x4, R4 ;  /* 0x0000000407047825 */ /* 0x002fca00078e0204 */
        /* <DEDUP_REMOVED lines=14> */
.L_x_71:
[----:B------:R-:W5:Y:S01]  /*2040*/  LDC.64 R4, c[0x0][0x380] ;  /* 0x0000e000ff047b82 */ /* 0x000f620000000a00 */
[----:B-1-3--:R-:W-:Y:S01]  /*2050*/  IMAD.IADD R7, R2, 0x1, R20 ;  /* 0x0000000102077824 */ /* 0x00afe200078e0214 */
[----:B--2---:R-:W-:Y:S01]  /*2060*/  ULEA UR4, UR4, UR48, 0x2 ;  /* 0x0000003004047291 */ /* 0x004fe2000f8e10ff */
[----:B------:R-:W1:Y:S02]  /*2070*/  LDCU UR5, c[0x0][0x3a8] ;  /* 0x00007500ff0577ac */ /* 0x000e640008000800 */
[----:B-----5:R-:W-:-:S06]  /*2080*/  IMAD.WIDE R4, R7, 0x4, R4 ;  /* 0x0000000407047825 */ /* 0x020fcc00078e0204 */
[----:B------:R-:W2:Y:S01]  /*2090*/  LDG.E.CONSTANT R4, desc[UR36][R4.64] ;  /* 0x0000002404047981 */ /* 0x000ea2000c1e9900 */
[----:B-1----:R-:W-:Y:S01]  /*20a0*/  UISETP.GE.AND UP0, UPT, UR5, URZ, UPT ;  /* 0x000000ff0500728c */ /* 0x002fe2000bf06270 */
[----:B----4-:R-:W-:Y:S02]  /*20b0*/  MOV R6, 0x2edbe6ff ;  /* 0x2edbe6ff00067802 */ /* 0x010fe40000000f00 */
[----:B--2---:R1:W-:Y:S06]  /*20c0*/  STL [UR4], R4 ;  /* 0x00000004ff007987 */ /* 0x0043ec0008100804 */
[----:B------:R-:W-:Y:S05]  /*20d0*/  BRA.U !UP0, `(.L_x_80) ;  /* 0x0000000508a47547 */ /* 0x000fea000b800000 */
[----:B------:R-:W-:Y:S01]  /*20e0*/  UISETP.GE.AND UP0, UPT, UR46, 0xf, UPT ;  /* 0x0000000f2e00788c */ /* 0x000fe2000bf06270 */
[----:B------:R-:W-:Y:S01]  /*20f0*/  IMAD.MOV.U32 R21, RZ, RZ, RZ ;  /* 0x000000ffff157224 */ /* 0x000fe200078e00ff */
[----:B------:R-:W-:-:S07]  /*2100*/  UMOV UR4, URZ ;  /* 0x000000ff00047c82 */ /* 0x000fce0008000000 */
[----:B------:R-:W-:Y:S05]  /*2110*/  BRA.U !UP0, `(.L_x_81) ;  /* 0x0000000108bc7547 */ /* 0x000fea000b800000 */
[----:B------:R-:W-:Y:S01]  /*2120*/  HFMA2 R21, -RZ, RZ, 0, 0 ;  /* 0x00000000ff157431 */ /* 0x000fe200000001ff */
[----:B------:R-:W-:-:S06]  /*2130*/  UMOV UR4, URZ ;  /* 0x000000ff00047c82 */ /* 0x000fcc0008000000 */
.L_x_82:
[----:B------:R-:W-:-:S09]  /*2140*/  ULEA UR5, UR4, UR55, 0x2 ;  /* 0x0000003704057291 */ /* 0x000fd2000f8e10ff */
[----:B------:R-:W2:Y:S04]  /*2150*/  LDL.128 R24, [UR5] ;  /* 0x00000005ff187983 */ /* 0x000ea80008100c00 */
[----:B------:R-:W2:Y:S04]  /*2160*/  LDL.128 R28, [UR5+0x90] ;  /* 0x00009005ff1c7983 */ /* 0x000ea80008100c00 */
[----:B------:R-:W3:Y:S04]  /*2170*/  LDL.128 R8, [UR5+0x10] ;  /* 0x00001005ff087983 */ /* 0x000ee80008100c00 */
[----:B------:R-:W3:Y:S01]  /*2180*/  LDL.128 R12, [UR5+0xa0] ;  /* 0x0000a005ff0c7983 */ /* 0x000ee20008100c00 */
[----:B--2---:R-:W-:Y:S01]  /*2190*/  FADD R24, R24, -R28 ;  /* 0x8000001c18187221 */ /* 0x004fe20000000000 */
[----:B-1----:R-:W-:Y:S01]  /*21a0*/  FADD R4, R25, -R29 ;  /* 0x8000001d19047221 */ /* 0x002fe20000000000 */
[----:B------:R-:W-:-:S02]  /*21b0*/  FADD R26, R26, -R30 ;  /* 0x8000001e1a1a7221 */ /* 0x000fc40000000000 */
[----:B------:R-:W-:-:S04]  /*21c0*/  FFMA R21, R24, R24, R21 ;  /* 0x0000001818157223 */ /* 0x000fc80000000015 */
[----:B------:R-:W-:Y:S01]  /*21d0*/  FFMA R21, R4, R4, R21 ;  /* 0x0000000404157223 */ /* 0x000fe20000000015 */
[----:B------:R-:W-:Y:S01]  /*21e0*/  FADD R4, R27, -R31 ;  /* 0x8000001f1b047221 */ /* 0x000fe20000000000 */
[----:B---3--:R-:W-:Y:S01]  /*21f0*/  FADD R8, R8, -R12 ;  /* 0x8000000c08087221 */ /* 0x008fe20000000000 */
[----:B------:R-:W2:Y:S01]  /*2200*/  LDL.128 R28, [UR5+0xb0] ;  /* 0x0000b005ff1c7983 */ /* 0x000ea20008100c00 */
[----:B------:R-:W-:-:S03]  /*2210*/  FFMA R21, R26, R26, R21 ;  /* 0x0000001a1a157223 */ /* 0x000fc60000000015 */
[----:B------:R-:W2:Y:S01]  /*2220*/  LDL.128 R24, [UR5+0x20] ;  /* 0x00002005ff187983 */ /* 0x000ea20008100c00 */
[----:B------:R-:W-:Y:S01]  /*2230*/  FFMA R21, R4, R4, R21 ;  /* 0x0000000404157223 */ /* 0x000fe20000000015 */
[----:B------:R-:W-:-:S03]  /*2240*/  FADD R4, R9, -R13 ;  /* 0x8000000d09047221 */ /* 0x000fc60000000000 */
[----:B------:R-:W-:Y:S01]  /*2250*/  FFMA R21, R8, R8, R21 ;  /* 0x0000000808157223 */ /* 0x000fe20000000015 */
[----:B------:R-:W-:-:S03]  /*2260*/  FADD R10, R10, -R14 ;  /* 0x8000000e0a0a7221 */ /* 0x000fc60000000000 */
[----:B------:R-:W-:Y:S01]  /*2270*/  FFMA R21, R4, R4, R21 ;  /* 0x0000000404157223 */ /* 0x000fe20000000015 */
[----:B------:R-:W-:Y:S02]  /*2280*/  FADD R4, R11, -R15 ;  /* 0x8000000f0b047221 */ /* 0x000fe40000000000 */
[----:B------:R-:W3:Y:S01]  /*2290*/  LDL.128 R12, [UR5+0xc0] ;  /* 0x0000c005ff0c7983 */ /* 0x000ee20008100c00 */
[----:B------:R-:W-:-:S03]  /*22a0*/  FFMA R21, R10, R10, R21 ;  /* 0x0000000a0a157223 */ /* 0x000fc60000000015 */
[----:B------:R-:W3:Y:S01]  /*22b0*/  LDL.128 R8, [UR5+0x30] ;  /* 0x00003005ff087983 */ /* 0x000ee20008100c00 */
[----:B------:R-:W-:Y:S01]  /*22c0*/  FFMA R21, R4, R4, R21 ;  /* 0x0000000404157223 */ /* 0x000fe20000000015 */
[----:B------:R-:W-:-:S04]  /*22d0*/  UIADD3 UR4, UPT, UPT, UR4, 0x10, URZ ;  /* 0x0000001004047890 */ /* 0x000fc8000fffe0ff */
[----:B------:R-:W-:Y:S01]  /*22e0*/  UISETP.NE.AND UP0, UPT, UR4, UR39, UPT ;  /* 0x000000270400728c */ /* 0x000fe2000bf05270 */
[----:B--2---:R-:W-:Y:S01]  /*22f0*/  FADD R24, R24, -R28 ;  /* 0x8000001c18187221 */ /* 0x004fe20000000000 */
[----:B------:R-:W-:-:S03]  /*2300*/  FADD R4, R25, -R29 ;  /* 0x8000001d19047221 */ /* 0x000fc60000000000 */
[----:B------:R-:W-:Y:S01]  /*2310*/  FFMA R21, R24, R24, R21 ;  /* 0x0000001818157223 */ /* 0x000fe20000000015 */
[----:B------:R-:W-:-:S03]  /*2320*/  FADD R26, R26, -R30 ;  /* 0x8000001e1a1a7221 */ /* 0x000fc60000000000 */
[----:B------:R-:W-:Y:S01]  /*2330*/  FFMA R21, R4, R4, R21 ;  /* 0x0000000404157223 */ /* 0x000fe20000000015 */
[----:B------:R-:W-:-:S03]  /*2340*/  FADD R4, R27, -R31 ;  /* 0x8000001f1b047221 */ /* 0x000fc60000000000 */
[----:B------:R-:W-:Y:S01]  /*2350*/  FFMA R21, R26, R26, R21 ;  /* 0x0000001a1a157223 */ /* 0x000fe20000000015 */
[----:B---3--:R-:W-:-:S03]  /*2360*/  FADD R8, R8, -R12 ;  /* 0x8000000c08087221 */ /* 0x008fc60000000000 */
[----:B------:R-:W-:Y:S01]  /*2370*/  FFMA R21, R4, R4, R21 ;  /* 0x0000000404157223 */ /* 0x000fe20000000015 */
[----:B------:R-:W-:-:S03]  /*2380*/  FADD R4, R9, -R13 ;  /* 0x8000000d09047221 */ /* 0x000fc60000000000 */
[----:B------:R-:W-:Y:S01]  /*2390*/  FFMA R21, R8, R8, R21 ;  /* 0x0000000808157223 */ /* 0x000fe20000000015 */
[----:B------:R-:W-:-:S03]  /*23a0*/  FADD R10, R10, -R14 ;  /* 0x8000000e0a0a7221 */ /* 0x000fc60000000000 */
[----:B------:R-:W-:Y:S01]  /*23b0*/  FFMA R21, R4, R4, R21 ;  /* 0x0000000404157223 */ /* 0x000fe20000000015 */
[----:B------:R-:W-:-:S03]  /*23c0*/  FADD R4, R11, -R15 ;  /* 0x8000000f0b047221 */ /* 0x000fc60000000000 */
[----:B------:R-:W-:-:S04]  /*23d0*/  FFMA R21, R10, R10, R21 ;  /* 0x0000000a0a157223 */ /* 0x000fc80000000015 */
[----:B------:R-:W-:Y:S01]  /*23e0*/  FFMA R21, R4, R4, R21 ;  /* 0x0000000404157223 */ /* 0x000fe20000000015 */
[----:B------:R-:W-:Y:S06]  /*23f0*/  BRA.U UP0, `(.L_x_82) ;  /* 0xfffffffd00507547 */ /* 0x000fec000b83ffff */
[----:B------:R-:W-:-:S05]  /*2400*/  UMOV UR4, UR39 ;  /* 0x0000002700047c82 */ /* 0x000fca0008000000 */
.L_x_81:
[----:B------:R-:W-:-:S04]  /*2410*/  ULOP3.LUT UR5, UR49, 0x6, URZ, 0xc0, !UPT ;  /* 0x0000000631057892 */ /* 0x000fc8000f8ec0ff */
[----:B------:R-:W-:Y:S02]  /*2420*/  UISETP.GE.U32.AND UP2, UPT, UR5, 0x3, UPT ;  /* 0x000000030500788c */ /* 0x000fe4000bf46070 */
[----:B------:R-:W-:-:S04]  /*2430*/  ULOP3.LUT UR5, UR49, 0xe, URZ, 0xc0, !UPT ;  /* 0x0000000e31057892 */ /* 0x000fc8000f8ec0ff */
[----:B------:R-:W-:Y:S01]  /*2440*/  UISETP.GE.U32.AND UP0, UPT, UR5, 0x7, UPT ;  /* 0x000000070500788c */ /* 0x000fe2000bf06070 */
[----:B------:R-:W-:-:S08]  /*2450*/  PLOP3.LUT P0, PT, PT, PT, UP2, 0x80, 0x8 ;  /* 0x000000000008781c */ /* 0x000fd00003f0f028 */
[----:B------:R-:W-:Y:S05]  /*2460*/  BRA.U !UP0, `(.L_x_83) ;  /* 0x0000000108587547 */ /* 0x000fea000b800000 */
[----:B------:R-:W-:-:S09]  /*2470*/  ULEA UR5, UR4, UR55, 0x2 ;  /* 0x0000003704057291 */ /* 0x000fd2000f8e10ff */
[----:B------:R-:W2:Y:S04]  /*2480*/  LDL.128 R8, [UR5] ;  /* 0x00000005ff087983 */ /* 0x000ea80008100c00 */
[----:B------:R-:W2:Y:S04]  /*2490*/  LDL.128 R12, [UR5+0x90] ;  /* 0x00009005ff0c7983 */ /* 0x000ea80008100c00 */
[----:B------:R-:W3:Y:S04]  /*24a0*/  LDL.128 R24, [UR5+0x10] ;  /* 0x00001005ff187983 */ /* 0x000ee80008100c00 */
[----:B------:R-:W3:Y:S01]  /*24b0*/  LDL.128 R28, [UR5+0xa0] ;  /* 0x0000a005ff1c7983 */ /* 0x000ee20008100c00 */
[----:B------:R-:W-:Y:S01]  /*24c0*/  UIADD3 UR4, UPT, UPT, UR4, 0x8, URZ ;  /* 0x0000000804047890 */ /* 0x000fe2000fffe0ff */
[----:B--2---:R-:W-:Y:S01]  /*24d0*/  FADD R8, R8, -R12 ;  /* 0x8000000c08087221 */ /* 0x004fe20000000000 */
[----:B------:R-:W-:Y:S01]  /*24e0*/  FADD R9, R9, -R13 ;  /* 0x8000000d09097221 */ /* 0x000fe20000000000 */
[----:B------:R-:W-:Y:S01]  /*24f0*/  FADD R5, R10, -R14 ;  /* 0x8000000e0a057221 */ /* 0x000fe20000000000 */
[----:B------:R-:W-:Y:S01]  /*2500*/  FADD R11, R11, -R15 ;  /* 0x8000000f0b0b7221 */ /* 0x000fe20000000000 */
[----:B------:R-:W-:-:S04]  /*2510*/  FFMA R8, R8, R8, R21 ;  /* 0x0000000808087223 */ /* 0x000fc80000000015 */
[----:B------:R-:W-:Y:S01]  /*2520*/  FFMA R8, R9, R9, R8 ;  /* 0x0000000909087223 */ /* 0x000fe20000000008 */
[----:B---3--:R-:W-:Y:S01]  /*2530*/  FADD R25, R25, -R29 ;  /* 0x8000001d19197221 */ /* 0x008fe20000000000 */
[----:B------:R-:W-:Y:S02]  /*2540*/  FADD R27, R27, -R31 ;  /* 0x8000001f1b1b7221 */ /* 0x000fe40000000000 */
[----:B------:R-:W-:Y:S01]  /*2550*/  FFMA R8, R5, R5, R8 ;  /* 0x0000000505087223 */ /* 0x000fe20000000008 */
[----:B------:R-:W-:-:S03]  /*2560*/  FADD R5, R24, -R28 ;  /* 0x8000001c18057221 */ /* 0x000fc60000000000 */
[----:B------:R-:W-:-:S04]  /*2570*/  FFMA R8, R11, R11, R8 ;  /* 0x0000000b0b087223 */ /* 0x000fc80000000008 */
[----:B------:R-:W-:Y:S01]  /*2580*/  FFMA R8, R5, R5, R8 ;  /* 0x0000000505087223 */ /* 0x000fe20000000008 */
[----:B------:R-:W-:-:S03]  /*2590*/  FADD R5, R26, -R30 ;  /* 0x8000001e1a057221 */ /* 0x000fc60000000000 */
[----:B------:R-:W-:-:S04]  /*25a0*/  FFMA R8, R25, R25, R8 ;  /* 0x0000001919087223 */ /* 0x000fc80000000008 */
[----:B------:R-:W-:-:S04]  /*25b0*/  FFMA R8, R5, R5, R8 ;  /* 0x0000000505087223 */ /* 0x000fc80000000008 */
[----:B------:R-:W-:-:S07]  /*25c0*/  FFMA R21, R27, R27, R8 ;  /* 0x0000001b1b157223 */ /* 0x000fce0000000008 */
.L_x_83:
[----:B------:R-:W-:Y:S02]  /*25d0*/  @UP2 ULEA UR5, UR4, UR55, 0x2 ;  /* 0x0000003704052291 */ /* 0x000fe4000f8e10ff */
[----:B------:R-:W-:-:S07]  /*25e0*/  @UP2 UIADD3 UR4, UPT, UPT, UR4, 0x4, URZ ;  /* 0x0000000404042890 */ /* 0x000fce000fffe0ff */
[----:B-1----:R-:W2:Y:S04]  /*25f0*/  @P0 LDL.128 R4, [UR5] ;  /* 0x00000005ff040983 */ /* 0x002ea80008100c00 */
[----:B------:R-:W2:Y:S01]  /*2600*/  @P0 LDL.128 R8, [UR5+0x90] ;  /* 0x00009005ff080983 */ /* 0x000ea20008100c00 */
[----:B------:R-:W-:-:S09]  /*2610*/  ULEA UR4, UR4, UR55, 0x2 ;  /* 0x0000003704047291 */ /* 0x000fd2000f8e10ff */
[----:B------:R-:W3:Y:S04]  /*2620*/  LDL.64 R12, [UR4] ;  /* 0x00000004ff0c7983 */ /* 0x000ee80008100a00 */
[----:B------:R-:W3:Y:S04]  /*2630*/  LDL.64 R14, [UR4+0x90] ;  /* 0x00009004ff0e7983 */ /* 0x000ee80008100a00 */
[----:B------:R-:W4:Y:S04]  /*2640*/  LDL R24, [UR4+0x8] ;  /* 0x00000804ff187983 */ /* 0x000f280008100800 */
[----:B------:R-:W4:Y:S01]  /*2650*/  LDL R25, [UR4+0x98] ;  /* 0x00009804ff197983 */ /* 0x000f220008100800 */
[----:B------:R-:W-:-:S06]  /*2660*/  ULOP3.LUT UP0, URZ, UR49, 0x2, URZ, 0xc0, !UPT ;  /* 0x0000000231ff7892 */ /* 0x000fcc000f80c0ff */
[----:B------:R-:W-:Y:S01]  /*2670*/  PLOP3.LUT P1, PT, PT, PT, UP0, 0x80, 0x8 ;  /* 0x000000000008781c */ /* 0x000fe20003f2f008 */
[----:B--2---:R-:W-:Y:S01]  /*2680*/  @P0 FADD R4, R4, -R8 ;  /* 0x8000000804040221 */ /* 0x004fe20000000000 */
[----:B------:R-:W-:Y:S01]  /*2690*/  @P0 FADD R5, R5, -R9 ;  /* 0x8000000905050221 */ /* 0x000fe20000000000 */
[----:B------:R-:W-:Y:S01]  /*26a0*/  @P0 FADD R9, R6, -R10 ;  /* 0x8000000a06090221 */ /* 0x000fe20000000000 */
[----:B------:R-:W-:Y:S01]  /*26b0*/  @P0 FADD R7, R7, -R11 ;  /* 0x8000000b07070221 */ /* 0x000fe20000000000 */
[----:B------:R-:W-:-:S04]  /*26c0*/  @P0 FFMA R4, R4, R4, R21 ;  /* 0x0000000404040223 */ /* 0x000fc80000000015 */
[----:B------:R-:W-:-:S04]  /*26d0*/  @P0 FFMA R4, R5, R5, R4 ;  /* 0x0000000505040223 */ /* 0x000fc80000000004 */
[----:B------:R-:W-:Y:S01]  /*26e0*/  @P0 FFMA R4, R9, R9, R4 ;  /* 0x0000000909040223 */ /* 0x000fe20000000004 */
[----:B---3--:R-:W-:Y:S01]  /*26f0*/  FADD R12, R12, -R14 ;  /* 0x8000000e0c0c7221 */ /* 0x008fe20000000000 */
[----:B------:R-:W-:Y:S02]  /*2700*/  @P1 FADD R13, R13, -R15 ;  /* 0x8000000f0d0d1221 */ /* 0x000fe40000000000 */
[----:B------:R-:W-:-:S04]  /*2710*/  @P0 FFMA R21, R7, R7, R4 ;  /* 0x0000000707150223 */ /* 0x000fc80000000004 */
[----:B------:R-:W-:Y:S01]  /*2720*/  FFMA R6, R12, R12, R21 ;  /* 0x0000000c0c067223 */ /* 0x000fe20000000015 */
[----:B----4-:R-:W-:-:S03]  /*2730*/  @P1 FADD R4, R24, -R25 ;  /* 0x8000001918041221 */ /* 0x010fc60000000000 */
[----:B------:R-:W-:-:S04]  /*2740*/  @P1 FFMA R13, R13, R13, R6 ;  /* 0x0000000d0d0d1223 */ /* 0x000fc80000000006 */
[----:B------:R-:W-:-:S04]  /*2750*/  @P1 FFMA R6, R4, R4, R13 ;  /* 0x0000000404061223 */ /* 0x000fc8000000000d */
[----:B------:R-:W-:-:S07]  /*2760*/  FADD R6, R6, 1.00000001335143196e-10 ;  /* 0x2edbe6ff06067421 */ /* 0x000fce0000000000 */
.L_x_80:
[----:B-1----:R-:W-:Y:S01]  /*2770*/  IADD3 R4, PT, PT, R6, -0xd000000, RZ ;  /* 0xf300000006047810 */ /* 0x002fe20007ffe0ff */
[----:B------:R1:W2:Y:S01]  /*2780*/  MUFU.RSQ R7, R6 ;  /* 0x0000000600077308 */ /* 0x0002a20000001400 */
[----:B------:R-:W-:Y:S02]  /*2790*/  BSSY.RECONVERGENT B0, `(.L_x_84) ;  /* 0x000000c000007945 */ /* 0x000fe40003800200 */
[----:B------:R-:W-:-:S13]  /*27a0*/  ISETP.GT.U32.AND P0, PT, R4, 0x727fffff, PT ;  /* 0x727fffff0400780c */ /* 0x000fda0003f04070 */
[----:B-1----:R-:W-:Y:S05]  /*27b0*/  @!P0 BRA `(.L_x_85) ;  /* 0x0000000000148947 */ /* 0x002fea0003800000 */
[----:B------:R-:W-:Y:S01]  /*27c0*/  IMAD.MOV.U32 R4, RZ, RZ, R6 ;  /* 0x000000ffff047224 */ /* 0x000fe200078e0006 */
[----:B------:R-:W-:-:S07]  /*27d0*/  MOV R14, 0x27f0 ;  /* 0x000027f0000e7802 */ /* 0x000fce0000000f00 */
[----:B0-2---:R-:W-:Y:S05]  /*27e0*/  CALL.REL.NOINC `($__internal_6_$__cuda_sm20_sqrt_rn_f32_slowpath) ;  /* 0x0000003400747944 */ /* 0x005fea0003c00000 */
[----:B------:R-:W-:Y:S01]  /*27f0*/  MOV R4, R9 ;  /* 0x0000000900047202 */ /* 0x000fe20000000f00 */
[----:B------:R-:W-:Y:S06]  /*2800*/  BRA `(.L_x_86) ;  /* 0x0000000000107947 */ /* 0x000fec0003800000 */
.L_x_85:
[C---:B--2---:R-:W-:Y:S01]  /*2810*/  FMUL.FTZ R5, R7.reuse, R6 ;  /* 0x0000000607057220 */ /* 0x044fe20000410000 */
[----:B------:R-:W-:-:S03]  /*2820*/  FMUL.FTZ R7, R7, 0.5 ;  /* 0x3f00000007077820 */ /* 0x000fc60000410000 */
[----:B------:R-:W-:-:S04]  /*2830*/  FFMA R4, -R5, R5, R6 ;  /* 0x0000000505047223 */ /* 0x000fc80000000106 */
[----:B------:R-:W-:-:S07]  /*2840*/  FFMA R4, R4, R7, R5 ;  /* 0x0000000704047223 */ /* 0x000fce0000000005 */
.L_x_86:
[----:B------:R-:W-:Y:S05]  /*2850*/  BSYNC.RECONVERGENT B0 ;  /* 0x0000000000007941 */ /* 0x000fea0003800200 */
.L_x_84:
[C---:B------:R-:W-:Y:S01]  /*2860*/  LEA R5, R20.reuse, R23, 0x2 ;  /* 0x0000001714057211 */ /* 0x040fe200078e10ff */
[----:B------:R-:W-:-:S04]  /*2870*/  VIADD R20, R20, 0x1 ;  /* 0x0000000114147836 */ /* 0x000fc80000000000 */
[----:B------:R1:W-:Y:S01]  /*2880*/  STS [R5], R4 ;  /* 0x0000000405007388 */ /* 0x0003e20000000800 */
[----:B------:R-:W-:-:S13]  /*2890*/  ISETP.GE.AND P0, PT, R20, UR54, PT ;  /* 0x0000003614007c0c */ /* 0x000fda000bf06270 */
[----:B-1----:R-:W-:Y:S05]  /*28a0*/  @!P0 BRA `(.L_x_87) ;  /* 0xffffffe800c88947 */ /* 0x002fea000383ffff */
[----:B------:R-:W-:Y:S01]  /*28b0*/  MOV R8, 0xffffffff ;  /* 0xffffffff00087802 */ /* 0x000fe20000000f00 */
[----:B------:R-:W-:Y:S01]  /*28c0*/  IMAD.MOV.U32 R10, RZ, RZ, -0x1 ;  /* 0xffffffffff0a7424 */ /* 0x000fe200078e00ff */
[----:B------:R-:W-:Y:S01]  /*28d0*/  MOV R9, 0xffffffff ;  /* 0xffffffff00097802 */ /* 0x000fe20000000f00 */
[----:B------:R-:W-:Y:S01]  /*28e0*/  UISETP.GE.AND UP0, UPT, UR38, 0x1, UPT ;  /* 0x000000012600788c */ /* 0x000fe2000bf06270 */
[----:B------:R-:W-:Y:S02]  /*28f0*/  MOV R11, 0xffffffff ;  /* 0xffffffff000b7802 */ /* 0x000fe40000000f00 */
[----:B------:R-:W-:-:S03]  /*2900*/  MOV R4, 0xffffffff ;  /* 0xffffffff00047802 */ /* 0x000fc60000000f00 */
[----:B------:R1:W-:Y:S03]  /*2910*/  STL.128 [R1+0x80], R8 ;  /* 0x0000800801007387 */ /* 0x0003e60000100c00 */
[----:B------:R-:W-:Y:S05]  /*2920*/  BRA.U !UP0, `(.L_x_88) ;  /* 0x0000001108d87547 */ /* 0x000fea000b800000 */
[----:B------:R-:W-:Y:S01]  /*2930*/  UISETP.GT.U32.AND UP0, UPT, UR44, -0x4, UPT ;  /* 0xfffffffc2c00788c */ /* 0x000fe2000bf04070 */
[----:B-1----:R-:W-:Y:S02]  /*2940*/  HFMA2 R9, -RZ, RZ, 0, 0 ;  /* 0x00000000ff097431 */ /* 0x002fe400000001ff */
[----:B------:R-:W-:Y:S01]  /*2950*/  IMAD.MOV.U32 R8, RZ, RZ, 0x7f7fffff ;  /* 0x7f7fffffff087424 */ /* 0x000fe200078e00ff */
[----:B------:R-:W-:Y:S01]  /*2960*/  MOV R4, 0xffffffff ;  /* 0xffffffff00047802 */ /* 0x000fe20000000f00 */
[----:B------:R-:W-:-:S04]  /*2970*/  UMOV UR4, URZ ;  /* 0x000000ff00047c82 */ /* 0x000fc80008000000 */
[----:B------:R-:W-:Y:S05]  /*2980*/  BRA.U UP0, `(.L_x_89) ;  /* 0x0000000d00007547 */ /* 0x000fea000b800000 */
[----:B------:R-:W-:Y:S01]  /*2990*/  IMAD.MOV.U32 R8, RZ, RZ, 0x7f7fffff ;  /* 0x7f7fffffff087424 */ /* 0x000fe200078e00ff */
[----:B------:R-:W-:Y:S01]  /*29a0*/  MOV R10, RZ ;  /* 0x000000ff000a7202 */ /* 0x000fe20000000f00 */
[----:B------:R-:W-:Y:S01]  /*29b0*/  IMAD.MOV.U32 R4, RZ, RZ, -0x1 ;  /* 0xffffffffff047424 */ /* 0x000fe200078e00ff */
[----:B------:R-:W-:-:S07]  /*29c0*/  MOV R9, RZ ;  /* 0x000000ff00097202 */ /* 0x000fce0000000f00 */
.L_x_122:
[C---:B------:R-:W-:Y:S02]  /*29d0*/  ISETP.NE.AND P0, PT, R10.reuse, UR50, PT ;  /* 0x000000320a007c0c */ /* 0x040fe4000bf05270 */
[----:B------:R-:W-:-:S11]  /*29e0*/  LEA R11, R10, R23, 0x2 ;  /* 0x000000170a0b7211 */ /* 0x000fd600078e10ff */
[----:B------:R-:W-:Y:S05]  /*29f0*/  @!P0 BRA `(.L_x_90) ;  /* 0x0000000000ac8947 */ /* 0x000fea0003800000 */
[----:B------:R-:W1:Y:S01]  /*2a00*/  LDS R5, [R11] ;  /* 0x000000000b057984 */ /* 0x000e620000000800 */
[----:B------:R-:W-:Y:S01]  /*2a10*/  BSSY.RECONVERGENT B0, `(.L_x_90) ;  /* 0x0000029000007945 */ /* 0x000fe20003800200 */
[----:B-1----:R-:W-:-:S13]  /*2a20*/  FSETP.GEU.AND P0, PT, R5, R8, PT ;  /* 0x000000080500720b */ /* 0x002fda0003f0e000 */
[----:B------:R-:W-:Y:S05]  /*2a30*/  @P0 BRA `(.L_x_91) ;  /* 0x0000000000980947 */ /* 0x000fea0003800000 */
[----:B------:R-:W-:-:S05]  /*2a40*/  LEA R13, R9, UR47, 0x2 ;  /* 0x0000002f090d7c11 */ /* 0x000fca000f8e10ff */
[----:B------:R1:W-:Y:S04]  /*2a50*/  STL [R13], R10 ;  /* 0x0000000a0d007387 */ /* 0x0003e80000100800 */
[----:B------:R-:W2:Y:S01]  /*2a60*/  LDL.128 R4, [R1+0x80] ;  /* 0x0000800001047983 */ /* 0x000ea20000100c00 */
[----:B------:R-:W-:Y:S01]  /*2a70*/  BSSY.RECONVERGENT B1, `(.L_x_92) ;  /* 0x000000c000017945 */ /* 0x000fe20003800200 */
[----:B------:R-:W-:Y:S01]  /*2a80*/  HFMA2 R8, -RZ, RZ, 0, 0 ;  /* 0x00000000ff087431 */ /* 0x000fe200000001ff */
[----:B--2---:R-:W-:Y:S02]  /*2a90*/  ISETP.GE.AND P3, PT, R4, RZ, PT ;  /* 0x000000ff0400720c */ /* 0x004fe40003f66270 */
[----:B------:R-:W-:Y:S02]  /*2aa0*/  ISETP.GE.AND P0, PT, R5, RZ, PT ;  /* 0x000000ff0500720c */ /* 0x000fe40003f06270 */
[----:B------:R-:W-:-:S02]  /*2ab0*/  ISETP.GE.AND P1, PT, R6, RZ, PT ;  /* 0x000000ff0600720c */ /* 0x000fc40003f26270 */
[----:B------:R-:W-:-:S07]  /*2ac0*/  ISETP.GE.AND P2, PT, R7, RZ, PT ;  /* 0x000000ff0700720c */ /* 0x000fce0003f46270 */
[----:B-1----:R-:W-:Y:S06]  /*2ad0*/  @!P3 BRA `(.L_x_93) ;  /* 0x000000000014b947 */ /* 0x002fec0003800000 */
[----:B------:R-:W-:-:S06]  /*2ae0*/  IMAD R12, R4, 0x4, R23 ;  /* 0x00000004040c7824 */ /* 0x000fcc00078e0217 */
[----:B------:R-:W1:Y:S02]  /*2af0*/  LDS R12, [R12] ;  /* 0x000000000c0c7984 */ /* 0x000e640000000800 */
[----:B-1----:R-:W-:-:S13]  /*2b00*/  FSETP.GT.AND P3, PT, R12, RZ, PT ;  /* 0x000000ff0c00720b */ /* 0x002fda0003f64000 */
[----:B------:R-:W-:Y:S02]  /*2b10*/  @P3 MOV R8, R12 ;  /* 0x0000000c00083202 */ /* 0x000fe40000000f00 */
[----:B------:R-:W-:-:S07]  /*2b20*/  @P3 MOV R9, RZ ;  /* 0x000000ff00093202 */ /* 0x000fce0000000f00 */
.L_x_93:
[----:B------:R-:W-:Y:S05]  /*2b30*/  BSYNC.RECONVERGENT B1 ;  /* 0x0000000000017941 */ /* 0x000fea0003800200 */
.L_x_92:
[----:B------:R-:W-:Y:S04]  /*2b40*/  BSSY.RECONVERGENT B1, `(.L_x_94) ;  /* 0x0000007000017945 */ /* 0x000fe80003800200 */
[----:B------:R-:W-:Y:S05]  /*2b50*/  @!P0 BRA `(.L_x_95) ;  /* 0x0000000000148947 */ /* 0x000fea0003800000 */
[----:B------:R-:W-:-:S06]  /*2b60*/  IMAD R5, R5, 0x4, R23 ;  /* 0x0000000405057824 */ /* 0x000fcc00078e0217 */
[----:B------:R-:W1:Y:S02]  /*2b70*/  LDS R5, [R5] ;  /* 0x0000000005057984 */ /* 0x000e640000000800 */
[----:B-1----:R-:W-:-:S13]  /*2b80*/  FSETP.GT.AND P0, PT, R5, R8, PT ;  /* 0x000000080500720b */ /* 0x002fda0003f04000 */
[----:B------:R-:W-:Y:S02]  /*2b90*/  @P0 MOV R8, R5 ;  /* 0x0000000500080202 */ /* 0x000fe40000000f00 */
[----:B------:R-:W-:-:S07]  /*2ba0*/  @P0 MOV R9, 0x1 ;  /* 0x0000000100090802 */ /* 0x000fce0000000f00 */
.L_x_95:
[----:B------:R-:W-:Y:S05]  /*2bb0*/  BSYNC.RECONVERGENT B1 ;  /* 0x0000000000017941 */ /* 0x000fea0003800200 */
.L_x_94:
[----:B------:R-:W-:Y:S04]  /*2bc0*/  BSSY.RECONVERGENT B1, `(.L_x_96) ;  /* 0x0000007000017945 */ /* 0x000fe80003800200 */
[----:B------:R-:W-:Y:S05]  /*2bd0*/  @!P1 BRA `(.L_x_97) ;  /* 0x0000000000149947 */ /* 0x000fea0003800000 */
[----:B------:R-:W-:-:S05]  /*2be0*/  IMAD R6, R6, 0x4, R23 ;  /* 0x0000000406067824 */ /* 0x000fca00078e0217 */
[----:B------:R-:W1:Y:S02]  /*2bf0*/  LDS R5, [R6] ;  /* 0x0000000006057984 */ /* 0x000e640000000800 */
[----:B-1----:R-:W-:-:S13]  /*2c00*/  FSETP.GT.AND P0, PT, R5, R8, PT ;  /* 0x000000080500720b */ /* 0x002fda0003f04000 */
[----:B------:R-:W-:Y:S02]  /*2c10*/  @P0 MOV R8, R5 ;  /* 0x0000000500080202 */ /* 0x000fe40000000f00 */
[----:B------:R-:W-:-:S07]  /*2c20*/  @P0 MOV R9, 0x2 ;  /* 0x0000000200090802 */ /* 0x000fce0000000f00 */
.L_x_97:
[----:B------:R-:W-:Y:S05]  /*2c30*/  BSYNC.RECONVERGENT B1 ;  /* 0x0000000000017941 */ /* 0x000fea0003800200 */
.L_x_96:
[----:B------:R-:W-:Y:S05]  /*2c40*/  @!P2 BRA `(.L_x_91) ;  /* 0x000000000014a947 */ /* 0x000fea0003800000 */
[----:B------:R-:W-:-:S06]  /*2c50*/  IMAD R7, R7, 0x4, R23 ;  /* 0x0000000407077824 */ /* 0x000fcc00078e0217 */
[----:B------:R-:W1:Y:S02]  /*2c60*/  LDS R7, [R7] ;  /* 0x0000000007077984 */ /* 0x000e640000000800 */
[----:B-1----:R-:W-:-:S13]  /*2c70*/  FSETP.GT.AND P0, PT, R7, R8, PT ;  /* 0x000000080700720b */ /* 0x002fda0003f04000 */
[----:B------:R-:W-:Y:S02]  /*2c80*/  @P0 MOV R8, R7 ;  /* 0x0000000700080202 */ /* 0x000fe40000000f00 */
[----:B------:R-:W-:-:S07]  /*2c90*/  @P0 MOV R9, 0x3 ;  /* 0x0000000300090802 */ /* 0x000fce0000000f00 */
.L_x_91:
[----:B------:R-:W-:Y:S05]  /*2ca0*/  BSYNC.RECONVERGENT B0 ;  /* 0x0000000000007941 */ /* 0x000fea0003800200 */
.L_x_90:
[----:B------:R-:W-:-:S05]  /*2cb0*/  VIADD R12, R10, 0x1 ;  /* 0x000000010a0c7836 */ /* 0x000fca0000000000 */
[----:B------:R-:W-:-:S13]  /*2cc0*/  ISETP.NE.AND P0, PT, R12, UR50, PT ;  /* 0x000000320c007c0c */ /* 0x000fda000bf05270 */
[----:B------:R-:W-:Y:S05]  /*2cd0*/  @!P0 BRA `(.L_x_98) ;  /* 0x0000000000ac8947 */ /* 0x000fea0003800000 */
[----:B------:R-:W1:Y:S01]  /*2ce0*/  LDS R5, [R11+0x4] ;  /* 0x000004000b057984 */ /* 0x000e620000000800 */
        /* <DEDUP_REMOVED lines=13> */
[----:B------:R-:W-:-:S06]  /*2dc0*/  LEA R12, R4, R23, 0x2 ;  /* 0x00000017040c7211 */ /* 0x000fcc00078e10ff */
[----:B------:R-:W1:Y:S02]  /*2dd0*/  LDS R12, [R12] ;  /* 0x000000000c0c7984 */ /* 0x000e640000000800 */
[----:B-1----:R-:W-:-:S13]  /*2de0*/  FSETP.GT.AND P3, PT, R12, RZ, PT ;  /* 0x000000ff0c00720b */ /* 0x002fda0003f64000 */
[----:B------:R-:W-:Y:S01]  /*2df0*/  @P3 IMAD.MOV.U32 R8, RZ, RZ, R12 ;  /* 0x000000ffff083224 */ /* 0x000fe200078e000c */
[----:B------:R-:W-:-:S07]  /*2e00*/  @P3 MOV R9, RZ ;  /* 0x000000ff00093202 */ /* 0x000fce0000000f00 */
.L_x_101:
[----:B------:R-:W-:Y:S05]  /*2e10*/  BSYNC.RECONVERGENT B1 ;  /* 0x0000000000017941 */ /* 0x000fea0003800200 */
.L_x_100:
[----:B------:R-:W-:Y:S04]  /*2e20*/  BSSY.RECONVERGENT B1, `(.L_x_102) ;  /* 0x0000007000017945 */ /* 0x000fe80003800200 */
[----:B------:R-:W-:Y:S05]  /*2e30*/  @!P0 BRA `(.L_x_103) ;  /* 0x0000000000148947 */ /* 0x000fea0003800000 */
[----:B------:R-:W-:-:S06]  /*2e40*/  LEA R5, R5, R23, 0x2 ;  /* 0x0000001705057211 */ /* 0x000fcc00078e10ff */
[----:B------:R-:W1:Y:S02]  /*2e50*/  LDS R5, [R5] ;  /* 0x0000000005057984 */ /* 0x000e640000000800 */
[----:B-1----:R-:W-:-:S13]  /*2e60*/  FSETP.GT.AND P0, PT, R5, R8, PT ;  /* 0x000000080500720b */ /* 0x002fda0003f04000 */
[----:B------:R-:W-:Y:S01]  /*2e70*/  @P0 IMAD.MOV.U32 R8, RZ, RZ, R5 ;  /* 0x000000ffff080224 */ /* 0x000fe200078e0005 */
[----:B------:R-:W-:-:S07]  /*2e80*/  @P0 MOV R9, 0x1 ;  /* 0x0000000100090802 */ /* 0x000fce0000000f00 */
.L_x_103:
[----:B------:R-:W-:Y:S05]  /*2e90*/  BSYNC.RECONVERGENT B1 ;  /* 0x0000000000017941 */ /* 0x000fea0003800200 */
.L_x_102:
[----:B------:R-:W-:Y:S04]  /*2ea0*/  BSSY.RECONVERGENT B1, `(.L_x_104) ;  /* 0x0000007000017945 */ /* 0x000fe80003800200 */
[----:B------:R-:W-:Y:S05]  /*2eb0*/  @!P1 BRA `(.L_x_105) ;  /* 0x0000000000149947 */ /* 0x000fea0003800000 */
[----:B------:R-:W-:-:S05]  /*2ec0*/  LEA R6, R6, R23, 0x2 ;  /* 0x0000001706067211 */ /* 0x000fca00078e10ff */
[----:B------:R-:W1:Y:S02]  /*2ed0*/  LDS R5, [R6] ;  /* 0x0000000006057984 */ /* 0x000e640000000800 */
[----:B-1----:R-:W-:-:S13]  /*2ee0*/  FSETP.GT.AND P0, PT, R5, R8, PT ;  /* 0x000000080500720b */ /* 0x002fda0003f04000 */
[----:B------:R-:W-:Y:S01]  /*2ef0*/  @P0 IMAD.MOV.U32 R8, RZ, RZ, R5 ;  /* 0x000000ffff080224 */ /* 0x000fe200078e0005 */
[----:B------:R-:W-:-:S07]  /*2f00*/  @P0 MOV R9, 0x2 ;  /* 0x0000000200090802 */ /* 0x000fce0000000f00 */
.L_x_105:
[----:B------:R-:W-:Y:S05]  /*2f10*/  BSYNC.RECONVERGENT B1 ;  /* 0x0000000000017941 */ /* 0x000fea0003800200 */
.L_x_104:
[----:B------:R-:W-:Y:S05]  /*2f20*/  @!P2 BRA `(.L_x_99) ;  /* 0x000000000014a947 */ /* 0x000fea0003800000 */
[----:B------:R-:W-:-:S06]  /*2f30*/  LEA R7, R7, R23, 0x2 ;  /* 0x0000001707077211 */ /* 0x000fcc00078e10ff */
[----:B------:R-:W1:Y:S02]  /*2f40*/  LDS R7, [R7] ;  /* 0x0000000007077984 */ /* 0x000e640000000800 */
[----:B-1----:R-:W-:-:S13]  /*2f50*/  FSETP.GT.AND P0, PT, R7, R8, PT ;  /* 0x000000080700720b */ /* 0x002fda0003f04000 */
[----:B------:R-:W-:Y:S01]  /*2f60*/  @P0 IMAD.MOV.U32 R8, RZ, RZ, R7 ;  /* 0x000000ffff080224 */ /* 0x000fe200078e0007 */
[----:B------:R-:W-:-:S07]  /*2f70*/  @P0 MOV R9, 0x3 ;  /* 0x0000000300090802 */ /* 0x000fce0000000f00 */
.L_x_99:
[----:B------:R-:W-:Y:S05]  /*2f80*/  BSYNC.RECONVERGENT B0 ;  /* 0x0000000000007941 */ /* 0x000fea0003800200 */
.L_x_98:
[----:B------:R-:W-:-:S04]  /*2f90*/  IADD3 R12, PT, PT, R10, 0x2, RZ ;  /* 0x000000020a0c7810 */ /* 0x000fc80007ffe0ff */
        /* <DEDUP_REMOVED lines=10> */
[----:B------:R-:W-:Y:S01]  /*3040*/  IMAD.MOV.U32 R8, RZ, RZ, RZ ;  /* 0x000000ffff087224 */ /* 0x000fe200078e00ff */
        /* <DEDUP_REMOVED lines=8> */
[----:B------:R-:W-:Y:S01]  /*30d0*/  @P3 MOV R8, R12 ;  /* 0x0000000c00083202 */ /* 0x000fe20000000f00 */
[----:B------:R-:W-:-:S07]  /*30e0*/  @P3 IMAD.MOV.U32 R9, RZ, RZ, RZ ;  /* 0x000000ffff093224 */ /* 0x000fce00078e00ff */
.L_x_109:
[----:B------:R-:W-:Y:S05]  /*30f0*/  BSYNC.RECONVERGENT B1 ;  /* 0x0000000000017941 */ /* 0x000fea0003800200 */
.L_x_108:
[----:B------:R-:W-:Y:S04]  /*3100*/  BSSY.RECONVERGENT B1, `(.L_x_110) ;  /* 0x0000007000017945 */ /* 0x000fe80003800200 */
[----:B------:R-:W-:Y:S05]  /*3110*/  @!P0 BRA `(.L_x_111) ;  /* 0x0000000000148947 */ /* 0x000fea0003800000 */
[----:B------:R-:W-:-:S06]  /*3120*/  LEA R5, R5, R23, 0x2 ;  /* 0x0000001705057211 */ /* 0x000fcc00078e10ff */
[----:B------:R-:W1:Y:S02]  /*3130*/  LDS R5, [R5] ;  /* 0x0000000005057984 */ /* 0x000e640000000800 */
[----:B-1----:R-:W-:-:S13]  /*3140*/  FSETP.GT.AND P0, PT, R5, R8, PT ;  /* 0x000000080500720b */ /* 0x002fda0003f04000 */
[----:B------:R-:W-:Y:S01]  /*3150*/  @P0 MOV R8, R5 ;  /* 0x0000000500080202 */ /* 0x000fe20000000f00 */
[----:B------:R-:W-:-:S07]  /*3160*/  @P0 IMAD.MOV.U32 R9, RZ, RZ, 0x1 ;  /* 0x00000001ff090424 */ /* 0x000fce00078e00ff */
.L_x_111:
[----:B------:R-:W-:Y:S05]  /*3170*/  BSYNC.RECONVERGENT B1 ;  /* 0x0000000000017941 */ /* 0x000fea0003800200 */
.L_x_110:
[----:B------:R-:W-:Y:S04]  /*3180*/  BSSY.RECONVERGENT B1, `(.L_x_112) ;  /* 0x0000007000017945 */ /* 0x000fe80003800200 */
[----:B------:R-:W-:Y:S05]  /*3190*/  @!P1 BRA `(.L_x_113) ;  /* 0x0000000000149947 */ /* 0x000fea0003800000 */
[----:B------:R-:W-:-:S05]  /*31a0*/  LEA R6, R6, R23, 0x2 ;  /* 0x0000001706067211 */ /* 0x000fca00078e10ff */
[----:B------:R-:W1:Y:S02]  /*31b0*/  LDS R5, [R6] ;  /* 0x0000000006057984 */ /* 0x000e640000000800 */
[----:B-1----:R-:W-:-:S13]  /*31c0*/  FSETP.GT.AND P0, PT, R5, R8, PT ;  /* 0x000000080500720b */ /* 0x002fda0003f04000 */
[----:B------:R-:W-:Y:S01]  /*31d0*/  @P0 MOV R8, R5 ;  /* 0x0000000500080202 */ /* 0x000fe20000000f00 */
[----:B------:R-:W-:-:S07]  /*31e0*/  @P0 IMAD.MOV.U32 R9, RZ, RZ, 0x2 ;  /* 0x00000002ff090424 */ /* 0x000fce00078e00ff */
.L_x_113:
[----:B------:R-:W-:Y:S05]  /*31f0*/  BSYNC.RECONVERGENT B1 ;  /* 0x0000000000017941 */ /* 0x000fea0003800200 */
.L_x_112:
[----:B------:R-:W-:Y:S05]  /*3200*/  @!P2 BRA `(.L_x_107) ;  /* 0x000000000014a947 */ /* 0x000fea0003800000 */
[----:B------:R-:W-:-:S06]  /*3210*/  LEA R7, R7, R23, 0x2 ;  /* 0x0000001707077211 */ /* 0x000fcc00078e10ff */
[----:B------:R-:W1:Y:S02]  /*3220*/  LDS R7, [R7] ;  /* 0x0000000007077984 */ /* 0x000e640000000800 */
[----:B-1----:R-:W-:-:S13]  /*3230*/  FSETP.GT.AND P0, PT, R7, R8, PT ;  /* 0x000000080700720b */ /* 0x002fda0003f04000 */
[----:B------:R-:W-:Y:S01]  /*3240*/  @P0 MOV R8, R7 ;  /* 0x0000000700080202 */ /* 0x000fe20000000f00 */
[----:B------:R-:W-:-:S07]  /*3250*/  @P0 IMAD.MOV.U32 R9, RZ, RZ, 0x3 ;  /* 0x00000003ff090424 */ /* 0x000fce00078e00ff */
.L_x_107:
[----:B------:R-:W-:Y:S05]  /*3260*/  BSYNC.RECONVERGENT B0 ;  /* 0x0000000000007941 */ /* 0x000fea0003800200 */
.L_x_106:
        /* <DEDUP_REMOVED lines=22> */
.L_x_117:
[----:B------:R-:W-:Y:S05]  /*33d0*/  BSYNC.RECONVERGENT B1 ;  /* 0x0000000000017941 */ /* 0x000fea0003800200 */
.L_x_116:
[----:B------:R-:W-:Y:S04]  /*33e0*/  BSSY.RECONVERGENT B1, `(.L_x_118) ;  /* 0x0000007000017945 */ /* 0x000fe80003800200 */
[----:B------:R-:W-:Y:S05]  /*33f0*/  @!P0 BRA `(.L_x_119) ;  /* 0x0000000000148947 */ /* 0x000fea0003800000 */
[----:B------:R-:W-:-:S06]  /*3400*/  IMAD R5, R5, 0x4, R23 ;  /* 0x0000000405057824 */ /* 0x000fcc00078e0217 */
[----:B------:R-:W1:Y:S02]  /*3410*/  LDS R5, [R5] ;  /* 0x0000000005057984 */ /* 0x000e640000000800 */
[----:B-1----:R-:W-:-:S13]  /*3420*/  FSETP.GT.AND P0, PT, R5, R8, PT ;  /* 0x000000080500720b */ /* 0x002fda0003f04000 */
[----:B------:R-:W-:Y:S02]  /*3430*/  @P0 MOV R8, R5 ;  /* 0x0000000500080202 */ /* 0x000fe40000000f00 */
[----:B------:R-:W-:-:S07]  /*3440*/  @P0 MOV R9, 0x1 ;  /* 0x0000000100090802 */ /* 0x000fce0000000f00 */
.L_x_119:
[----:B------:R-:W-:Y:S05]  /*3450*/  BSYNC.RECONVERGENT B1 ;  /* 0x0000000000017941 */ /* 0x000fea0003800200 */
.L_x_118:
[----:B------:R-:W-:Y:S04]  /*3460*/  BSSY.RECONVERGENT B1, `(.L_x_120) ;  /* 0x0000007000017945 */ /* 0x000fe80003800200 */
[----:B------:R-:W-:Y:S05]  /*3470*/  @!P1 BRA `(.L_x_121) ;  /* 0x0000000000149947 */ /* 0x000fea0003800000 */
[----:B------:R-:W-:-:S05]  /*3480*/  IMAD R6, R6, 0x4, R23 ;  /* 0x0000000406067824 */ /* 0x000fca00078e0217 */
[----:B------:R-:W1:Y:S02]  /*3490*/  LDS R5, [R6] ;  /* 0x0000000006057984 */ /* 0x000e640000000800 */
[----:B-1----:R-:W-:-:S13]  /*34a0*/  FSETP.GT.AND P0, PT, R5, R8, PT ;  /* 0x000000080500720b */ /* 0x002fda0003f04000 */
[----:B------:R-:W-:Y:S02]  /*34b0*/  @P0 MOV R8, R5 ;  /* 0x0000000500080202 */ /* 0x000fe40000000f00 */
[----:B------:R-:W-:-:S07]  /*34c0*/  @P0 MOV R9, 0x2 ;  /* 0x0000000200090802 */ /* 0x000fce0000000f00 */
.L_x_121:
[----:B------:R-:W-:Y:S05]  /*34d0*/  BSYNC.RECONVERGENT B1 ;  /* 0x0000000000017941 */ /* 0x000fea0003800200 */
.L_x_120:
[----:B------:R-:W-:Y:S05]  /*34e0*/  @!P2 BRA `(.L_x_115) ;  /* 0x000000000014a947 */ /* 0x000fea0003800000 */
[----:B------:R-:W-:-:S06]  /*34f0*/  IMAD R7, R7, 0x4, R23 ;  /* 0x0000000407077824 */ /* 0x000fcc00078e0217 */
[----:B------:R-:W1:Y:S02]  /*3500*/  LDS R7, [R7] ;  /* 0x0000000007077984 */ /* 0x000e640000000800 */
[----:B-1----:R-:W-:-:S13]  /*3510*/  FSETP.GT.AND P0, PT, R7, R8, PT ;  /* 0x000000080700720b */ /* 0x002fda0003f04000 */
[----:B------:R-:W-:Y:S02]  /*3520*/  @P0 MOV R8, R7 ;  /* 0x0000000700080202 */ /* 0x000fe40000000f00 */
[----:B------:R-:W-:-:S07]  /*3530*/  @P0 MOV R9, 0x3 ;  /* 0x0000000300090802 */ /* 0x000fce0000000f00 */
.L_x_115:
[----:B------:R-:W-:Y:S05]  /*3540*/  BSYNC.RECONVERGENT B0 ;  /* 0x0000000000007941 */ /* 0x000fea0003800200 */
.L_x_114:
[----:B------:R-:W-:-:S05]  /*3550*/  VIADD R10, R10, 0x4 ;  /* 0x000000040a0a7836 */ /* 0x000fca0000000000 */
[----:B------:R-:W-:-:S13]  /*3560*/  ISETP.NE.AND P0, PT, R10, UR40, PT ;  /* 0x000000280a007c0c */ /* 0x000fda000bf05270 */
[----:B------:R-:W-:Y:S05]  /*3570*/  @P0 BRA `(.L_x_122) ;  /* 0xfffffff400140947 */ /* 0x000fea000383ffff */
[----:B------:R-:W-:-:S05]  /*3580*/  UMOV UR4, UR40 ;  /* 0x0000002800047c82 */ /* 0x000fca0008000000 */
.L_x_89:
[----:B------:R-:W-:-:S09]  /*3590*/  UISETP.NE.AND UP0, UPT, UR51, URZ, UPT ;  /* 0x000000ff3300728c */ /* 0x000fd2000bf05270 */
[----:B------:R-:W-:Y:S05]  /*35a0*/  BRA.U !UP0, `(.L_x_88) ;  /* 0x0000000508b87547 */ /* 0x000fea000b800000 */
[----:B------:R-:W-:Y:S02]  /*35b0*/  UISETP.NE.AND UP0, UPT, UR4, UR50, UPT ;  /* 0x000000320400728c */ /* 0x000fe4000bf05270 */
[----:B------:R-:W-:-:S04]  /*35c0*/  MOV R6, UR4 ;  /* 0x0000000400067c02 */ /* 0x000fc80008000f00 */
[----:B------:R-:W-:-:S03]  /*35d0*/  LEA R11, R6, R23, 0x2 ;  /* 0x00000017060b7211 */ /* 0x000fc600078e10ff */
[----:B------:R-:W-:Y:S05]  /*35e0*/  BRA.U !UP0, `(.L_x_123) ;  /* 0x0000000108b07547 */ /* 0x000fea000b800000 */
[----:B------:R-:W1:Y:S01]  /*35f0*/  LDS R5, [R11] ;  /* 0x000000000b057984 */ /* 0x000e620000000800 */
[----:B------:R-:W-:Y:S01]  /*3600*/  BSSY.RECONVERGENT B0, `(.L_x_123) ;  /* 0x000002a000007945 */ /* 0x000fe20003800200 */
[----:B-1----:R-:W-:-:S13]  /*3610*/  FSETP.GEU.AND P0, PT, R5, R8, PT ;  /* 0x000000080500720b */ /* 0x002fda0003f0e000 */
[----:B------:R-:W-:Y:S05]  /*3620*/  @P0 BRA `(.L_x_124) ;  /* 0x00000000009c0947 */ /* 0x000fea0003800000 */
[----:B------:R-:W-:Y:S01]  /*3630*/  LEA R10, R9, UR47, 0x2 ;  /* 0x0000002f090a7c11 */ /* 0x000fe2000f8e10ff */
[----:B------:R-:W-:-:S05]  /*3640*/  IMAD.U32 R13, RZ, RZ, UR4 ;  /* 0x00000004ff0d7e24 */ /* 0x000fca000f8e00ff */
        /* <DEDUP_REMOVED lines=14> */
.L_x_126:
[----:B------:R-:W-:Y:S05]  /*3730*/  BSYNC.RECONVERGENT B1 ;  /* 0x0000000000017941 */ /* 0x000fea0003800200 */
.L_x_125:
[----:B------:R-:W-:Y:S04]  /*3740*/  BSSY.RECONVERGENT B1, `(.L_x_127) ;  /* 0x0000007000017945 */ /* 0x000fe80003800200 */
[----:B------:R-:W-:Y:S05]  /*3750*/  @!P0 BRA `(.L_x_128) ;  /* 0x0000000000148947 */ /* 0x000fea0003800000 */
[----:B------:R-:W-:-:S06]  /*3760*/  LEA R5, R5, R23, 0x2 ;  /* 0x0000001705057211 */ /* 0x000fcc00078e10ff */
[----:B------:R-:W1:Y:S02]  /*3770*/  LDS R5, [R5] ;  /* 0x0000000005057984 */ /* 0x000e640000000800 */
[----:B-1----:R-:W-:-:S13]  /*3780*/  FSETP.GT.AND P0, PT, R5, R8, PT ;  /* 0x000000080500720b */ /* 0x002fda0003f04000 */
[----:B------:R-:W-:Y:S01]  /*3790*/  @P0 IMAD.MOV.U32 R8, RZ, RZ, R5 ;  /* 0x000000ffff080224 */ /* 0x000fe200078e0005 */
[----:B------:R-:W-:-:S07]  /*37a0*/  @P0 MOV R9, 0x1 ;  /* 0x0000000100090802 */ /* 0x000fce0000000f00 */
.L_x_128:
[----:B------:R-:W-:Y:S05]  /*37b0*/  BSYNC.RECONVERGENT B1 ;  /* 0x0000000000017941 */ /* 0x000fea0003800200 */
.L_x_127:
[----:B------:R-:W-:Y:S04]  /*37c0*/  BSSY.RECONVERGENT B1, `(.L_x_129) ;  /* 0x0000007000017945 */ /* 0x000fe80003800200 */
[----:B------:R-:W-:Y:S05]  /*37d0*/  @!P1 BRA `(.L_x_130) ;  /* 0x0000000000149947 */ /* 0x000fea0003800000 */
[----:B------:R-:W-:-:S05]  /*37e0*/  LEA R6, R6, R23, 0x2 ;  /* 0x0000001706067211 */ /* 0x000fca00078e10ff */
[----:B------:R-:W1:Y:S02]  /*37f0*/  LDS R5, [R6] ;  /* 0x0000000006057984 */ /* 0x000e640000000800 */
[----:B-1----:R-:W-:-:S13]  /*3800*/  FSETP.GT.AND P0, PT, R5, R8, PT ;  /* 0x000000080500720b */ /* 0x002fda0003f04000 */
[----:B------:R-:W-:Y:S01]  /*3810*/  @P0 IMAD.MOV.U32 R8, RZ, RZ, R5 ;  /* 0x000000ffff080224 */ /* 0x000fe200078e0005 */
[----:B------:R-:W-:-:S07]  /*3820*/  @P0 MOV R9, 0x2 ;  /* 0x0000000200090802 */ /* 0x000fce0000000f00 */
.L_x_130:
[----:B------:R-:W-:Y:S05]  /*3830*/  BSYNC.RECONVERGENT B1 ;  /* 0x0000000000017941 */ /* 0x000fea0003800200 */
.L_x_129:
[----:B------:R-:W-:Y:S05]  /*3840*/  @!P2 BRA `(.L_x_124) ;  /* 0x000000000014a947 */ /* 0x000fea0003800000 */
[----:B------:R-:W-:-:S06]  /*3850*/  LEA R7, R7, R23, 0x2 ;  /* 0x0000001707077211 */ /* 0x000fcc00078e10ff */
[----:B------:R-:W1:Y:S02]  /*3860*/  LDS R7, [R7] ;  /* 0x0000000007077984 */ /* 0x000e640000000800 */
[----:B-1----:R-:W-:-:S13]  /*3870*/  FSETP.GT.AND P0, PT, R7, R8, PT ;  /* 0x000000080700720b */ /* 0x002fda0003f04000 */
[----:B------:R-:W-:Y:S01]  /*3880*/  @P0 IMAD.MOV.U32 R8, RZ, RZ, R7 ;  /* 0x000000ffff080224 */ /* 0x000fe200078e0007 */
[----:B------:R-:W-:-:S07]  /*3890*/  @P0 MOV R9, 0x3 ;  /* 0x0000000300090802 */ /* 0x000fce0000000f00 */
.L_x_124:
[----:B------:R-:W-:Y:S05]  /*38a0*/  BSYNC.RECONVERGENT B0 ;  /* 0x0000000000007941 */ /* 0x000fea0003800200 */
.L_x_123:
[----:B------:R-:W-:-:S09]  /*38b0*/  UISETP.NE.AND UP0, UPT, UR51, 0x1, UPT ;  /* 0x000000013300788c */ /* 0x000fd2000bf05270 */
[----:B------:R-:W-:Y:S05]  /*38c0*/  BRA.U !UP0, `(.L_x_88) ;  /* 0x0000000108f07547 */ /* 0x000fea000b800000 */
[----:B------:R-:W-:-:S04]  /*38d0*/  UIADD3 UR5, UPT, UPT, UR4, 0x1, URZ ;  /* 0x0000000104057890 */ /* 0x000fc8000fffe0ff */
[----:B------:R-:W-:-:S09]  /*38e0*/  UISETP.NE.AND UP0, UPT, UR5, UR50, UPT ;  /* 0x000000320500728c */ /* 0x000fd2000bf05270 */
[----:B------:R-:W-:Y:S05]  /*38f0*/  BRA.U !UP0, `(.L_x_131) ;  /* 0x0000000108b07547 */ /* 0x000fea000b800000 */
[----:B------:R-:W1:Y:S01]  /*3900*/  LDS R5, [R11+0x4] ;  /* 0x000004000b057984 */ /* 0x000e620000000800 */
[----:B------:R-:W-:Y:S01]  /*3910*/  BSSY.RECONVERGENT B0, `(.L_x_131) ;  /* 0x000002a000007945 */ /* 0x000fe20003800200 */
[----:B-1----:R-:W-:-:S13]  /*3920*/  FSETP.GEU.AND P0, PT, R5, R8, PT ;  /* 0x000000080500720b */ /* 0x002fda0003f0e000 */
[----:B------:R-:W-:Y:S05]  /*3930*/  @P0 BRA `(.L_x_132) ;  /* 0x00000000009c0947 */ /* 0x000fea0003800000 */
[----:B------:R-:W-:Y:S02]  /*3940*/  LEA R10, R9, UR47, 0x2 ;  /* 0x0000002f090a7c11 */ /* 0x000fe4000f8e10ff */
[----:B------:R-:W-:-:S05]  /*3950*/  MOV R13, UR5 ;  /* 0x00000005000d7c02 */ /* 0x000fca0008000f00 */
        /* <DEDUP_REMOVED lines=14> */
.L_x_134:
[----:B------:R-:W-:Y:S05]  /*3a40*/  BSYNC.RECONVERGENT B1 ;  /* 0x0000000000017941 */ /* 0x000fea0003800200 */
.L_x_133:
[----:B------:R-:W-:Y:S04]  /*3a50*/  BSSY.RECONVERGENT B1, `(.L_x_135) ;  /* 0x0000007000017945 */ /* 0x000fe80003800200 */
[----:B------:R-:W-:Y:S05]  /*3a60*/  @!P0 BRA `(.L_x_136) ;  /* 0x0000000000148947 */ /* 0x000fea0003800000 */
[----:B------:R-:W-:-:S06]  /*3a70*/  LEA R5, R5, R23, 0x2 ;  /* 0x0000001705057211 */ /* 0x000fcc00078e10ff */
[----:B------:R-:W1:Y:S02]  /*3a80*/  LDS R5, [R5] ;  /* 0x0000000005057984 */ /* 0x000e640000000800 */
[----:B-1----:R-:W-:-:S13]  /*3a90*/  FSETP.GT.AND P0, PT, R5, R8, PT ;  /* 0x000000080500720b */ /* 0x002fda0003f04000 */
[----:B------:R-:W-:Y:S01]  /*3aa0*/  @P0 MOV R8, R5 ;  /* 0x0000000500080202 */ /* 0x000fe20000000f00 */
[----:B------:R-:W-:-:S07]  /*3ab0*/  @P0 IMAD.MOV.U32 R9, RZ, RZ, 0x1 ;  /* 0x00000001ff090424 */ /* 0x000fce00078e00ff */
.L_x_136:
[----:B------:R-:W-:Y:S05]  /*3ac0*/  BSYNC.RECONVERGENT B1 ;  /* 0x0000000000017941 */ /* 0x000fea0003800200 */
.L_x_135:
[----:B------:R-:W-:Y:S04]  /*3ad0*/  BSSY.RECONVERGENT B1, `(.L_x_137) ;  /* 0x0000007000017945 */ /* 0x000fe80003800200 */
[----:B------:R-:W-:Y:S05]  /*3ae0*/  @!P1 BRA `(.L_x_138) ;  /* 0x0000000000149947 */ /* 0x000fea0003800000 */
[----:B------:R-:W-:-:S05]  /*3af0*/  LEA R6, R6, R23, 0x2 ;  /* 0x0000001706067211 */ /* 0x000fca00078e10ff */
[----:B------:R-:W1:Y:S02]  /*3b00*/  LDS R5, [R6] ;  /* 0x0000000006057984 */ /* 0x000e640000000800 */
[----:B-1----:R-:W-:-:S13]  /*3b10*/  FSETP.GT.AND P0, PT, R5, R8, PT ;  /* 0x000000080500720b */ /* 0x002fda0003f04000 */
[----:B------:R-:W-:Y:S01]  /*3b20*/  @P0 MOV R8, R5 ;  /* 0x0000000500080202 */ /* 0x000fe20000000f00 */
[----:B------:R-:W-:-:S07]  /*3b30*/  @P0 IMAD.MOV.U32 R9, RZ, RZ, 0x2 ;  /* 0x00000002ff090424 */ /* 0x000fce00078e00ff */
.L_x_138:
[----:B------:R-:W-:Y:S05]  /*3b40*/  BSYNC.RECONVERGENT B1 ;  /* 0x0000000000017941 */ /* 0x000fea0003800200 */
.L_x_137:
[----:B------:R-:W-:Y:S05]  /*3b50*/  @!P2 BRA `(.L_x_132) ;  /* 0x000000000014a947 */ /* 0x000fea0003800000 */
[----:B------:R-:W-:-:S06]  /*3b60*/  LEA R7, R7, R23, 0x2 ;  /* 0x0000001707077211 */ /* 0x000fcc00078e10ff */
[----:B------:R-:W1:Y:S02]  /*3b70*/  LDS R7, [R7] ;  /* 0x0000000007077984 */ /* 0x000e640000000800 */
[----:B-1----:R-:W-:-:S13]  /*3b80*/  FSETP.GT.AND P0, PT, R7, R8, PT ;  /* 0x000000080700720b */ /* 0x002fda0003f04000 */
[----:B------:R-:W-:Y:S01]  /*3b90*/  @P0 MOV R8, R7 ;  /* 0x0000000700080202 */ /* 0x000fe20000000f00 */
[----:B------:R-:W-:-:S07]  /*3ba0*/  @P0 IMAD.MOV.U32 R9, RZ, RZ, 0x3 ;  /* 0x00000003ff090424 */ /* 0x000fce00078e00ff */
.L_x_132:
[----:B------:R-:W-:Y:S05]  /*3bb0*/  BSYNC.RECONVERGENT B0 ;  /* 0x0000000000007941 */ /* 0x000fea0003800200 */
.L_x_131:
[----:B------:R-:W-:-:S04]  /*3bc0*/  UIADD3 UR4, UPT, UPT, UR4, 0x2, URZ ;  /* 0x0000000204047890 */ /* 0x000fc8000fffe0ff */
[----:B------:R-:W-:-:S04]  /*3bd0*/  UISETP.NE.AND UP0, UPT, UR4, UR50, UPT ;  /* 0x000000320400728c */ /* 0x000fc8000bf05270 */
[----:B------:R-:W-:-:S09]  /*3be0*/  UISETP.EQ.OR UP0, UPT, UR51, 0x2, !UP0 ;  /* 0x000000023300788c */ /* 0x000fd2000c702670 */
[----:B------:R-:W-:Y:S05]  /*3bf0*/  BRA.U UP0, `(.L_x_88) ;  /* 0x0000000100247547 */ /* 0x000fea000b800000 */
[----:B------:R-:W1:Y:S01]  /*3c00*/  LDS R5, [R11+0x8] ;  /* 0x000008000b057984 */ /* 0x000e620000000800 */
[----:B------:R-:W-:Y:S01]  /*3c10*/  BSSY.RECONVERGENT B0, `(.L_x_88) ;  /* 0x0000007000007945 */ /* 0x000fe20003800200 */
[----:B-1----:R-:W-:-:S13]  /*3c20*/  FSETP.GEU.AND P0, PT, R5, R8, PT ;  /* 0x000000080500720b */ /* 0x002fda0003f0e000 */
[----:B------:R-:W-:Y:S05]  /*3c30*/  @P0 BRA `(.L_x_139) ;  /* 0x0000000000100947 */ /* 0x000fea0003800000 */
[----:B------:R-:W-:Y:S02]  /*3c40*/  LEA R9, R9, UR47, 0x2 ;  /* 0x0000002f09097c11 */ /* 0x000fe4000f8e10ff */
[----:B------:R-:W-:-:S05]  /*3c50*/  MOV R6, UR4 ;  /* 0x0000000400067c02 */ /* 0x000fca0008000f00 */
[----:B------:R1:W-:Y:S04]  /*3c60*/  STL [R9], R6 ;  /* 0x0000000609007387 */ /* 0x0003e80000100800 */
[----:B------:R1:W5:Y:S02]  /*3c70*/  LDL R4, [R1+0x80] ;  /* 0x0000800001047983 */ /* 0x0003640000100800 */
.L_x_139:
[----:B------:R-:W-:Y:S05]  /*3c80*/  BSYNC.RECONVERGENT B0 ;  /* 0x0000000000007941 */ /* 0x000fea0003800200 */
.L_x_88:
[----:B-1----:R-:W2:Y:S04]  /*3c90*/  LDL R10, [R1+0x84] ;  /* 0x00008400010a7983 */ /* 0x002ea80000100800 */
[----:B------:R-:W3:Y:S04]  /*3ca0*/  LDL R6, [R1+0x88] ;  /* 0x0000880001067983 */ /* 0x000ee80000100800 */
[----:B------:R-:W4:Y:S01]  /*3cb0*/  LDL R8, [R1+0x8c] ;  /* 0x00008c0001087983 */ /* 0x000f220000100800 */
[C---:B-----5:R-:W-:Y:S01]  /*3cc0*/  ISETP.GE.AND P0, PT, R4.reuse, RZ, PT ;  /* 0x000000ff0400720c */ /* 0x060fe20003f06270 */
[----:B------:R-:W1:Y:S01]  /*3cd0*/  LDCU UR4, c[0x0][0x3b0] ;  /* 0x00007600ff0477ac */ /* 0x000e620008000800 */
[----:B------:R-:W0:Y:S11]  /*3ce0*/  LDCU UR5, c[0x0][0x3a8] ;  /* 0x00007500ff0577ac */ /* 0x000e360008000800 */
[----:B------:R-:W-:-:S06]  /*3cf0*/  @P0 LEA R4, R4, R23, 0x2 ;  /* 0x0000001704040211 */ /* 0x000fcc00078e10ff */
[----:B------:R-:W1:Y:S01]  /*3d00*/  @P0 LDS R4, [R4] ;  /* 0x0000000004040984 */ /* 0x000e620000000800 */
[----:B--2---:R-:W-:Y:S02]  /*3d10*/  ISETP.GE.AND P1, PT, R10, RZ, PT ;  /* 0x000000ff0a00720c */ /* 0x004fe40003f26270 */
[----:B---3--:R-:W-:Y:S02]  /*3d20*/  ISETP.GE.AND P2, PT, R6, RZ, PT ;  /* 0x000000ff0600720c */ /* 0x008fe40003f46270 */
[----:B----4-:R-:W-:-:S09]  /*3d30*/  ISETP.GE.AND P3, PT, R8, RZ, PT ;  /* 0x000000ff0800720c */ /* 0x010fd20003f66270 */
[----:B------:R-:W-:Y:S02]  /*3d40*/  @P1 IMAD R5, R10, 0x4, R23 ;  /* 0x000000040a051824 */ /* 0x000fe400078e0217 */
[----:B------:R-:W-:Y:S01]  /*3d50*/  IMAD.MOV.U32 R10, RZ, RZ, RZ ;  /* 0x000000ffff0a7224 */ /* 0x000fe200078e00ff */
[----:B-1----:R-:W-:Y:S02]  /*3d60*/  @P0 FMNMX R10, RZ, R4, !PT ;  /* 0x00000004ff0a0209 */ /* 0x002fe40007800000 */
[-C--:B------:R-:W-:Y:S01]  /*3d70*/  @P2 LEA R6, R6, R23.reuse, 0x2 ;  /* 0x0000001706062211 */ /* 0x080fe200078e10ff */
[----:B------:R-:W1:Y:S01]  /*3d80*/  @P1 LDS R5, [R5] ;  /* 0x0000000005051984 */ /* 0x000e620000000800 */
[----:B------:R-:W-:-:S03]  /*3d90*/  @P3 LEA R7, R8, R23, 0x2 ;  /* 0x0000001708073211 */ /* 0x000fc600078e10ff */
[----:B------:R-:W2:Y:S01]  /*3da0*/  @P2 LDS R9, [R6] ;  /* 0x0000000006092984 */ /* 0x000ea20000000800 */
[----:B------:R-:W-:-:S03]  /*3db0*/  MOV R8, RZ ;  /* 0x000000ff00087202 */ /* 0x000fc60000000f00 */
[----:B------:R-:W3:Y:S01]  /*3dc0*/  @P3 LDS R7, [R7] ;  /* 0x0000000007073984 */ /* 0x000ee20000000800 */
[----:B-1----:R-:W-:Y:S01]  /*3dd0*/  @P1 FMNMX R10, R10, R5, !PT ;  /* 0x000000050a0a1209 */ /* 0x002fe20007800000 */
[----:B------:R-:W-:-:S03]  /*3de0*/  HFMA2 R5, -RZ, RZ, 0, 0 ;  /* 0x00000000ff057431 */ /* 0x000fc600000001ff */
[----:B--2---:R-:W-:-:S04]  /*3df0*/  @P2 FMNMX R10, R10, R9, !PT ;  /* 0x000000090a0a2209 */ /* 0x004fc80007800000 */
[----:B---3--:R-:W-:-:S05]  /*3e00*/  @P3 FMNMX R10, R10, R7, !PT ;  /* 0x000000070a0a3209 */ /* 0x008fca0007800000 */
[----:B0-----:R-:W-:-:S07]  /*3e10*/  FADD R6, R10, UR4 ;  /* 0x000000040a067e21 */ /* 0x001fce0008000000 */
.L_x_156:
[----:B------:R-:W-:-:S09]  /*3e20*/  UISETP.NE.AND UP0, UPT, UR5, UR50, UPT ;  /* 0x000000320500728c */ /* 0x000fd2000bf05270 */
[----:B------:R-:W-:Y:S05]  /*3e30*/  BRA.U !UP0, `(.L_x_140) ;  /* 0x0000001108047547 */ /* 0x000fea000b800000 */
[----:B------:R-:W-:Y:S01]  /*3e40*/  IMAD.MOV.U32 R4, RZ, RZ, RZ ;  /* 0x000000ffff047224 */ /* 0x000fe200078e00ff */
[----:B------:R-:W-:Y:S01]  /*3e50*/  UIADD3 UR7, UPT, UPT, UR53, -0x1, URZ ;  /* 0xffffffff35077890 */ /* 0x000fe2000fffe0ff */
[----:B------:R-:W-:Y:S11]  /*3e60*/  BRA.U !UP1, `(.L_x_141) ;  /* 0x0000000509987547 */ /* 0x000ff6000b800000 */
[----:B------:R-:W0:Y:S01]  /*3e70*/  LDC R7, c[0x0][0x3a4] ;  /* 0x0000e900ff077b82 */ /* 0x000e220000000800 */
[----:B------:R-:W-:Y:S01]  /*3e80*/  UISETP.GE.U32.AND UP0, UPT, UR6, 0x7, UPT ;  /* 0x000000070600788c */ /* 0x000fe2000bf06070 */
[----:B------:R-:W-:Y:S01]  /*3e90*/  HFMA2 R4, -RZ, RZ, 0, 0 ;  /* 0x00000000ff047431 */ /* 0x000fe200000001ff */
[----:B------:R-:W-:Y:S01]  /*3ea0*/  MOV R9, RZ ;  /* 0x000000ff00097202 */ /* 0x000fe20000000f00 */
[----:B0-----:R-:W-:-:S06]  /*3eb0*/  IMAD R7, R16, R7, UR5 ;  /* 0x0000000510077e24 */ /* 0x001fcc000f8e0207 */
[----:B------:R-:W-:Y:S05]  /*3ec0*/  BRA.U !UP0, `(.L_x_142) ;  /* 0x0000000108ac7547 */ /* 0x000fea000b800000 */
[----:B------:R-:W-:Y:S01]  /*3ed0*/  IMAD.MOV.U32 R4, RZ, RZ, RZ ;  /* 0x000000ffff047224 */ /* 0x000fe200078e00ff */
[----:B------:R-:W-:-:S06]  /*3ee0*/  UMOV UR4, URZ ;  /* 0x000000ff00047c82 */ /* 0x000fcc0008000000 */
.L_x_143:
[----:B------:R-:W0:Y:S01]  /*3ef0*/  LDC.64 R12, c[0x0][0x380] ;  /* 0x0000e000ff0c7b82 */ /* 0x000e220000000a00 */
[----:B------:R-:W-:Y:S02]  /*3f00*/  IADD3 R11, PT, PT, R0, -UR4, RZ ;  /* 0x80000004000b7c10 */ /* 0x000fe4000fffe0ff */
[----:B------:R-:W-:-:S03]  /*3f10*/  IADD3 R9, PT, PT, R7, -UR4, RZ ;  /* 0x8000000407097c10 */ /* 0x000fc6000fffe0ff */
[----:B0-----:R-:W-:-:S04]  /*3f20*/  IMAD.WIDE R10, R11, 0x4, R12 ;  /* 0x000000040b0a7825 */ /* 0x001fc800078e020c */
        /* <DEDUP_REMOVED lines=8> */
[----:B------:R-:W5:Y:S04]  /*3fb0*/  LDG.E.CONSTANT R26, desc[UR36][R10.64+-0x1c] ;  /* 0xffffe4240a1a7981 */ /* 0x000f68000c1e9900 */
[----:B------:R-:W5:Y:S01]  /*3fc0*/  LDG.E.CONSTANT R27, desc[UR36][R12.64+-0x1c] ;  /* 0xffffe4240c1b7981 */ /* 0x000f62000c1e9900 */
[----:B---3--:R-:W-:-:S03]  /*3fd0*/  FADD R9, R9, -R14 ;  /* 0x8000000e09097221 */ /* 0x008fc60000000000 */
[----:B------:R-:W5:Y:S01]  /*3fe0*/  LDG.E.CONSTANT R14, desc[UR36][R10.64+-0xc] ;  /* 0xfffff4240a0e7981 */ /* 0x000f62000c1e9900 */
[----:B--2---:R-:W-:Y:S01]  /*3ff0*/  FADD R15, R15, -R20 ;  /* 0x800000140f0f7221 */ /* 0x004fe20000000000 */
[----:B------:R-:W-:Y:S02]  /*4000*/  FFMA R4, R9, R9, R4 ;  /* 0x0000000909047223 */ /* 0x000fe40000000004 */
[----:B------:R-:W2:Y:S04]  /*4010*/  LDG.E.CONSTANT R20, desc[UR36][R12.64+-0x10] ;  /* 0xfffff0240c147981 */ /* 0x000ea8000c1e9900 */
[----:B------:R-:W2:Y:S01]  /*4020*/  LDG.E.CONSTANT R9, desc[UR36][R10.64+-0x10] ;  /* 0xfffff0240a097981 */ /* 0x000ea2000c1e9900 */
[----:B------:R-:W-:Y:S01]  /*4030*/  FFMA R4, R15, R15, R4 ;  /* 0x0000000f0f047223 */ /* 0x000fe20000000004 */
[----:B----4-:R-:W-:-:S02]  /*4040*/  FADD R21, R21, -R24 ;  /* 0x8000001815157221 */ /* 0x010fc40000000000 */
[----:B------:R-:W3:Y:S04]  /*4050*/  LDG.E.CONSTANT R15, desc[UR36][R10.64+-0x14] ;  /* 0xffffec240a0f7981 */ /* 0x000ee8000c1e9900 */
[----:B------:R-:W3:Y:S01]  /*4060*/  LDG.E.CONSTANT R24, desc[UR36][R12.64+-0x14] ;  /* 0xffffec240c187981 */ /* 0x000ee2000c1e9900 */
[----:B------:R-:W-:-:S03]  /*4070*/  FFMA R4, R21, R21, R4 ;  /* 0x0000001515047223 */ /* 0x000fc60000000004 */
[----:B------:R-:W4:Y:S01]  /*4080*/  LDG.E.CONSTANT R21, desc[UR36][R10.64+-0x18] ;  /* 0xffffe8240a157981 */ /* 0x000f22000c1e9900 */
[----:B-----5:R-:W-:-:S03]  /*4090*/  FADD R25, R14, -R25 ;  /* 0x800000190e197221 */ /* 0x020fc60000000000 */
[----:B------:R-:W4:Y:S01]  /*40a0*/  LDG.E.CONSTANT R14, desc[UR36][R12.64+-0x18] ;  /* 0xffffe8240c0e7981 */ /* 0x000f22000c1e9900 */
[----:B------:R-:W-:Y:S01]  /*40b0*/  UIADD3 UR4, UPT, UPT, UR4, 0x8, URZ ;  /* 0x0000000804047890 */ /* 0x000fe2000fffe0ff */
[----:B------:R-:W-:Y:S01]  /*40c0*/  FFMA R4, R25, R25, R4 ;  /* 0x0000001919047223 */ /* 0x000fe20000000004 */
[----:B--2---:R-:W-:Y:S02]  /*40d0*/  FADD R9, R9, -R20 ;  /* 0x8000001409097221 */ /* 0x004fe40000000000 */
[----:B------:R-:W-:Y:S02]  /*40e0*/  UISETP.NE.AND UP0, UPT, UR4, UR52, UPT ;  /* 0x000000340400728c */ /* 0x000fe4000bf05270 */
[----:B------:R-:W-:Y:S01]  /*40f0*/  FFMA R4, R9, R9, R4 ;  /* 0x0000000909047223 */ /* 0x000fe20000000004 */
[----:B---3--:R-:W-:-:S04]  /*4100*/  FADD R15, R15, -R24 ;  /* 0x800000180f0f7221 */ /* 0x008fc80000000000 */
[----:B------:R-:W-:Y:S01]  /*4110*/  FFMA R4, R15, R15, R4 ;  /* 0x0000000f0f047223 */ /* 0x000fe20000000004 */
[----:B------:R-:W-:Y:S01]  /*4120*/  FADD R27, R26, -R27 ;  /* 0x8000001b1a1b7221 */ /* 0x000fe20000000000 */
[----:B----4-:R-:W-:-:S04]  /*4130*/  FADD R21, R21, -R14 ;  /* 0x8000000e15157221 */ /* 0x010fc80000000000 */
[----:B------:R-:W-:-:S04]  /*4140*/  FFMA R4, R21, R21, R4 ;  /* 0x0000001515047223 */ /* 0x000fc80000000004 */
[----:B------:R-:W-:Y:S01]  /*4150*/  FFMA R4, R27, R27, R4 ;  /* 0x0000001b1b047223 */ /* 0x000fe20000000004 */
[----:B------:R-:W-:Y:S06]  /*4160*/  BRA.U UP0, `(.L_x_143) ;  /* 0xfffffffd00607547 */ /* 0x000fec000b83ffff */
[----:B------:R-:W-:-:S07]  /*4170*/  IMAD.U32 R9, RZ, RZ, UR52 ;  /* 0x00000034ff097e24 */ /* 0x000fce000f8e00ff */
.L_x_142:
[----:B------:R-:W-:-:S09]  /*4180*/  UISETP.NE.AND UP0, UPT, UR8, URZ, UPT ;  /* 0x000000ff0800728c */ /* 0x000fd2000bf05270 */
[----:B------:R-:W-:Y:S05]  /*4190*/  BRA.U !UP0, `(.L_x_141) ;  /* 0x0000000108cc7547 */ /* 0x000fea000b800000 */
[----:B------:R-:W-:Y:S02]  /*41a0*/  UISETP.GE.U32.AND UP0, UPT, UR9, 0x3, UPT ;  /* 0x000000030900788c */ /* 0x000fe4000bf06070 */
[----:B------:R-:W-:-:S07]  /*41b0*/  UISETP.NE.AND UP2, UPT, UR53, URZ, UPT ;  /* 0x000000ff3500728c */ /* 0x000fce000bf45270 */
[----:B------:R-:W-:Y:S05]  /*41c0*/  BRA.U !UP0, `(.L_x_144) ;  /* 0x0000000108587547 */ /* 0x000fea000b800000 */
[----:B------:R-:W0:Y:S01]  /*41d0*/  LDC.64 R12, c[0x0][0x380] ;  /* 0x0000e000ff0c7b82 */ /* 0x000e220000000a00 */
[-C--:B------:R-:W-:Y:S02]  /*41e0*/  IADD3 R11, PT, PT, R0, -R9.reuse, RZ ;  /* 0x80000009000b7210 */ /* 0x080fe40007ffe0ff */
[----:B------:R-:W-:-:S03]  /*41f0*/  IADD3 R15, PT, PT, R7, -R9, RZ ;  /* 0x80000009070f7210 */ /* 0x000fc60007ffe0ff */
        /* <DEDUP_REMOVED lines=9> */
[----:B------:R-:W5:Y:S01]  /*4290*/  LDG.E.CONSTANT R27, desc[UR36][R12.64+-0xc] ;  /* 0xfffff4240c1b7981 */ /* 0x000f62000c1e9900 */
[----:B------:R-:W-:-:S02]  /*42a0*/  VIADD R9, R9, 0x4 ;  /* 0x0000000409097836 */ /* 0x000fc40000000000 */
[----:B--2---:R-:W-:-:S04]  /*42b0*/  FADD R15, R14, -R15 ;  /* 0x8000000f0e0f7221 */ /* 0x004fc80000000000 */
[----:B------:R-:W-:Y:S01]  /*42c0*/  FFMA R4, R15, R15, R4 ;  /* 0x0000000f0f047223 */ /* 0x000fe20000000004 */
[----:B---3--:R-:W-:-:S04]  /*42d0*/  FADD R21, R20, -R21 ;  /* 0x8000001514157221 */ /* 0x008fc80000000000 */
[----:B------:R-:W-:Y:S01]  /*42e0*/  FFMA R4, R21, R21, R4 ;  /* 0x0000001515047223 */ /* 0x000fe20000000004 */
[----:B----4-:R-:W-:-:S04]  /*42f0*/  FADD R25, R24, -R25 ;  /* 0x8000001918197221 */ /* 0x010fc80000000000 */
[----:B------:R-:W-:Y:S01]  /*4300*/  FFMA R4, R25, R25, R4 ;  /* 0x0000001919047223 */ /* 0x000fe20000000004 */
[----:B-----5:R-:W-:-:S04]  /*4310*/  FADD R27, R26, -R27 ;  /* 0x8000001b1a1b7221 */ /* 0x020fc80000000000 */
[----:B------:R-:W-:-:S07]  /*4320*/  FFMA R4, R27, R27, R4 ;  /* 0x0000001b1b047223 */ /* 0x000fce0000000004 */
.L_x_144:
[----:B------:R-:W-:Y:S05]  /*4330*/  BRA.U !UP2, `(.L_x_141) ;  /* 0x000000010a647547 */ /* 0x000fea000b800000 */
[----:B------:R-:W-:Y:S02]  /*4340*/  ISETP.NE.AND P0, PT, RZ, UR7, PT ;  /* 0x00000007ff007c0c */ /* 0x000fe4000bf05270 */
[----:B------:R-:W-:-:S11]  /*4350*/  ISETP.NE.AND P1, PT, RZ, UR42, PT ;  /* 0x0000002aff007c0c */ /* 0x000fd6000bf25270 */
[----:B------:R-:W0:Y:S01]  /*4360*/  @P0 LDC.64 R14, c[0x0][0x380] ;  /* 0x0000e000ff0e0b82 */ /* 0x000e220000000a00 */
[-C--:B------:R-:W-:Y:S02]  /*4370*/  @P0 IADD3 R13, PT, PT, R0, -R9.reuse, RZ ;  /* 0x80000009000d0210 */ /* 0x080fe40007ffe0ff */
[----:B------:R-:W-:Y:S01]  /*4380*/  @P0 IADD3 R21, PT, PT, R7, -R9, RZ ;  /* 0x8000000907150210 */ /* 0x000fe20007ffe0ff */
[----:B------:R-:W-:-:S04]  /*4390*/  @P0 VIADD R9, R9, 0x2 ;  /* 0x0000000209090836 */ /* 0x000fc80000000000 */
[----:B------:R-:W1:Y:S01]  /*43a0*/  @P1 LDC.64 R10, c[0x0][0x380] ;  /* 0x0000e000ff0a1b82 */ /* 0x000e620000000a00 */
[----:B------:R-:W-:Y:S01]  /*43b0*/  @P1 IADD3 R7, PT, PT, R7, -R9, RZ ;  /* 0x8000000907071210 */ /* 0x000fe20007ffe0ff */
[----:B0-----:R-:W-:-:S04]  /*43c0*/  @P0 IMAD.WIDE R12, R13, 0x4, R14 ;  /* 0x000000040d0c0825 */ /* 0x001fc800078e020e */
[----:B------:R-:W-:Y:S01]  /*43d0*/  @P0 IMAD.WIDE R14, R21, 0x4, R14 ;  /* 0x00000004150e0825 */ /* 0x000fe200078e020e */
[----:B------:R-:W-:Y:S01]  /*43e0*/  @P1 IADD3 R21, PT, PT, R0, -R9, RZ ;  /* 0x8000000900151210 */ /* 0x000fe20007ffe0ff */
[----:B------:R-:W2:Y:S04]  /*43f0*/  @P0 LDG.E.CONSTANT R25, desc[UR36][R12.64+-0x4] ;  /* 0xfffffc240c190981 */ /* 0x000ea8000c1e9900 */
[----:B------:R-:W3:Y:S01]  /*4400*/  @P0 LDG.E.CONSTANT R9, desc[UR36][R12.64] ;  /* 0x000000240c090981 */ /* 0x000ee2000c1e9900 */
[----:B-1----:R-:W-:-:S03]  /*4410*/  @P1 IMAD.WIDE R20, R21, 0x4, R10 ;  /* 0x0000000415141825 */ /* 0x002fc600078e020a */
[----:B------:R-:W3:Y:S01]  /*4420*/  @P0 LDG.E.CONSTANT R24, desc[UR36][R14.64] ;  /* 0x000000240e180981 */ /* 0x000ee2000c1e9900 */
[----:B------:R-:W-:-:S03]  /*4430*/  @P1 IMAD.WIDE R10, R7, 0x4, R10 ;  /* 0x00000004070a1825 */ /* 0x000fc600078e020a */
[----:B------:R-:W2:Y:S04]  /*4440*/  @P0 LDG.E.CONSTANT R26, desc[UR36][R14.64+-0x4] ;  /* 0xfffffc240e1a0981 */ /* 0x000ea8000c1e9900 */
[----:B------:R-:W4:Y:S04]  /*4450*/  @P1 LDG.E.CONSTANT R20, desc[UR36][R20.64] ;  /* 0x0000002414141981 */ /* 0x000f28000c1e9900 */
[----:B------:R-:W4:Y:S01]  /*4460*/  @P1 LDG.E.CONSTANT R11, desc[UR36][R10.64] ;  /* 0x000000240a0b1981 */ /* 0x000f22000c1e9900 */
[----:B---3--:R-:W-:Y:S01]  /*4470*/  @P0 FADD R9, R9, -R24 ;  /* 0x8000001809090221 */ /* 0x008fe20000000000 */
[----:B--2---:R-:W-:-:S03]  /*4480*/  @P0 FADD R26, R25, -R26 ;  /* 0x8000001a191a0221 */ /* 0x004fc60000000000 */
[----:B------:R-:W-:-:S04]  /*4490*/  @P0 FFMA R9, R9, R9, R4 ;  /* 0x0000000909090223 */ /* 0x000fc80000000004 */
[----:B------:R-:W-:Y:S01]  /*44a0*/  @P0 FFMA R4, R26, R26, R9 ;  /* 0x0000001a1a040223 */ /* 0x000fe20000000009 */
[----:B----4-:R-:W-:-:S04]  /*44b0*/  @P1 FADD R7, R20, -R11 ;  /* 0x8000000b14071221 */ /* 0x010fc80000000000 */
[----:B------:R-:W-:-:S07]  /*44c0*/  @P1 FFMA R4, R7, R7, R4 ;  /* 0x0000000707041223 */ /* 0x000fce0000000004 */
.L_x_141:
[----:B------:R-:W0:Y:S01]  /*44d0*/  LDC.64 R10, c[0x0][0x380] ;  /* 0x0000e000ff0a7b82 */ /* 0x000e220000000a00 */
[----:B------:R-:W-:-:S07]  /*44e0*/  VIADD R7, R2, UR5 ;  /* 0x0000000502077c36 */ /* 0x000fce0008000000 */
[----:B------:R-:W1:Y:S01]  /*44f0*/  LDC R9, c[0x0][0x3a4] ;  /* 0x0000e900ff097b82 */ /* 0x000e620000000800 */
[----:B0-----:R-:W-:-:S06]  /*4500*/  IMAD.WIDE R10, R7, 0x4, R10 ;  /* 0x00000004070a7825 */ /* 0x001fcc00078e020a */
[----:B------:R-:W2:Y:S01]  /*4510*/  LDG.E.CONSTANT R10, desc[UR36][R10.64] ;  /* 0x000000240a0a7981 */ /* 0x000ea2000c1e9900 */
[----:B------:R-:W-:Y:S01]  /*4520*/  BSSY.RECONVERGENT B0, `(.L_x_145) ;  /* 0x0000011000007945 */ /* 0x000fe20003800200 */
[----:B--2---:R-:W-:-:S04]  /*4530*/  FADD R7, R3, -R10 ;  /* 0x8000000a03077221 */ /* 0x004fc80000000000 */
[----:B------:R-:W-:Y:S01]  /*4540*/  FFMA R4, R7, R7, R4 ;  /* 0x0000000707047223 */ /* 0x000fe20000000004 */
[----:B-1----:R-:W-:-:S03]  /*4550*/  IMAD R7, R16, R9, UR5 ;  /* 0x0000000510077e24 */ /* 0x002fc6000f8e0209 */
[----:B------:R-:W-:-:S04]  /*4560*/  FADD R12, R4, 1.00000001335143196e-10 ;  /* 0x2edbe6ff040c7421 */ /* 0x000fc80000000000 */
[----:B------:R0:W1:Y:S01]  /*4570*/  MUFU.RSQ R13, R12 ;  /* 0x0000000c000d7308 */ /* 0x0000620000001400 */
[----:B------:R-:W-:-:S04]  /*4580*/  IADD3 R4, PT, PT, R12, -0xd000000, RZ ;  /* 0xf30000000c047810 */ /* 0x000fc80007ffe0ff */
[----:B------:R-:W-:-:S13]  /*4590*/  ISETP.GT.U32.AND P0, PT, R4, 0x727fffff, PT ;  /* 0x727fffff0400780c */ /* 0x000fda0003f04070 */
[----:B01----:R-:W-:Y:S05]  /*45a0*/  @!P0 BRA `(.L_x_146) ;  /* 0x0000000000108947 */ /* 0x003fea0003800000 */
[----:B------:R-:W-:Y:S02]  /*45b0*/  MOV R4, R12 ;  /* 0x0000000c00047202 */ /* 0x000fe40000000f00 */
[----:B------:R-:W-:-:S07]  /*45c0*/  MOV R14, 0x45e0 ;  /* 0x000045e0000e7802 */ /* 0x000fce0000000f00 */
[----:B------:R-:W-:Y:S05]  /*45d0*/  CALL.REL.NOINC `($__internal_6_$__cuda_sm20_sqrt_rn_f32_slowpath) ;  /* 0x0000001400f87944 */ /* 0x000fea0003c00000 */
[----:B------:R-:W-:Y:S05]  /*45e0*/  BRA `(.L_x_147) ;  /* 0x0000000000107947 */ /* 0x000fea0003800000 */
.L_x_146:
[----:B------:R-:W-:Y:S01]  /*45f0*/  FMUL.FTZ R9, R12, R13 ;  /* 0x0000000d0c097220 */ /* 0x000fe20000410000 */
[----:B------:R-:W-:-:S03]  /*4600*/  FMUL.FTZ R10, R13, 0.5 ;  /* 0x3f0000000d0a7820 */ /* 0x000fc60000410000 */
[----:B------:R-:W-:-:S04]  /*4610*/  FFMA R4, -R9, R9, R12 ;  /* 0x0000000909047223 */ /* 0x000fc8000000010c */
[----:B------:R-:W-:-:S07]  /*4620*/  FFMA R9, R4, R10, R9 ;  /* 0x0000000a04097223 */ /* 0x000fce0000000009 */
.L_x_147:
[----:B------:R-:W-:Y:S05]  /*4630*/  BSYNC.RECONVERGENT B0 ;  /* 0x0000000000007941 */ /* 0x000fea0003800200 */
.L_x_145:
[----:B------:R-:W-:Y:S01]  /*4640*/  FSETP.GEU.AND P0, PT, R9, R6, PT ;  /* 0x000000060900720b */ /* 0x000fe20003f0e000 */
[----:B------:R-:W-:Y:S02]  /*4650*/  VIADD R4, R8, 0x1 ;  /* 0x0000000108047836 */ /* 0x000fe40000000000 */
[----:B------:R-:W-:-:S10]  /*4660*/  HFMA2 R9, -RZ, RZ, 0.10711669921875, -1791 ;  /* 0x2edbe6ffff097431 */ /* 0x000fd400000001ff */
[----:B------:R-:W-:-:S05]  /*4670*/  @P0 IADD3 R4, PT, PT, R8, RZ, RZ ;  /* 0x000000ff08040210 */ /* 0x000fca0007ffe0ff */
[----:B------:R-:W-:Y:S01]  /*4680*/  IMAD.MOV.U32 R8, RZ, RZ, R4 ;  /* 0x000000ffff087224 */ /* 0x000fe200078e0004 */
[----:B------:R-:W-:Y:S06]  /*4690*/  BRA.U !UP1, `(.L_x_148) ;  /* 0x0000000509a07547 */ /* 0x000fec000b800000 */
[----:B------:R-:W-:Y:S01]  /*46a0*/  UISETP.GE.U32.AND UP0, UPT, UR6, 0x7, UPT ;  /* 0x000000070600788c */ /* 0x000fe2000bf06070 */
[----:B------:R-:W-:Y:S02]  /*46b0*/  MOV R4, RZ ;  /* 0x000000ff00047202 */ /* 0x000fe40000000f00 */
[----:B------:R-:W-:-:S06]  /*46c0*/  MOV R9, RZ ;  /* 0x000000ff00097202 */ /* 0x000fcc0000000f00 */
[----:B------:R-:W-:Y:S05]  /*46d0*/  BRA.U !UP0, `(.L_x_149) ;  /* 0x0000000108ac7547 */ /* 0x000fea000b800000 */
[----:B------:R-:W-:Y:S01]  /*46e0*/  IMAD.MOV.U32 R4, RZ, RZ, RZ ;  /* 0x000000ffff047224 */ /* 0x000fe200078e00ff */
[----:B------:R-:W-:-:S06]  /*46f0*/  UMOV UR4, URZ ;  /* 0x000000ff00047c82 */ /* 0x000fcc0008000000 */
.L_x_150:
        /* <DEDUP_REMOVED lines=41> */
.L_x_149:
        /* <DEDUP_REMOVED lines=27> */
.L_x_152:
[----:B------:R-:W-:Y:S05]  /*4b40*/  BRA.U !UP2, `(.L_x_151) ;  /* 0x000000010a707547 */ /* 0x000fea000b800000 */
[----:B------:R-:W-:Y:S01]  /*4b50*/  ISETP.NE.AND P0, PT, RZ, UR7, PT ;  /* 0x00000007ff007c0c */ /* 0x000fe2000bf05270 */
[----:B------:R-:W-:Y:S01]  /*4b60*/  UISETP.NE.AND UP0, UPT, UR42, URZ, UPT ;  /* 0x000000ff2a00728c */ /* 0x000fe2000bf05270 */
[----:B------:R-:W-:-:S05]  /*4b70*/  MOV R21, 0x4 ;  /* 0x0000000400157802 */ /* 0x000fca0000000f00 */
[----:B------:R-:W-:-:S05]  /*4b80*/  PLOP3.LUT P1, PT, PT, PT, UP0, 0x80, 0x8 ;  /* 0x000000000008781c */ /* 0x000fca0003f2f008 */
[----:B------:R-:W0:Y:S01]  /*4b90*/  @UP0 LDCU.64 UR10, c[0x0][0x380] ;  /* 0x00007000ff0a07ac */ /* 0x000e220008000a00 */
[----:B------:R-:W1:Y:S01]  /*4ba0*/  @P0 LDC.64 R12, c[0x0][0x380] ;  /* 0x0000e000ff0c0b82 */ /* 0x000e620000000a00 */
[-C--:B------:R-:W-:Y:S02]  /*4bb0*/  @P0 IADD3 R11, PT, PT, R0, -R9.reuse, RZ ;  /* 0x80000009000b0210 */ /* 0x080fe40007ffe0ff */
[----:B------:R-:W-:Y:S01]  /*4bc0*/  @P0 IADD3 R15, PT, PT, R7, -R9, RZ ;  /* 0x80000009070f0210 */ /* 0x000fe20007ffe0ff */
[----:B------:R-:W-:-:S04]  /*4bd0*/  @P0 VIADD R9, R9, 0x2 ;  /* 0x0000000209090836 */ /* 0x000fc80000000000 */
[----:B------:R-:W-:Y:S01]  /*4be0*/  @P1 IMAD.IADD R20, R7, 0x1, -R9 ;  /* 0x0000000107141824 */ /* 0x000fe200078e0a09 */
[----:B------:R-:W-:Y:S01]  /*4bf0*/  @P1 IADD3 R14, PT, PT, R0, -R9, RZ ;  /* 0x80000009000e1210 */ /* 0x000fe20007ffe0ff */
[----:B-1----:R-:W-:-:S04]  /*4c00*/  @P0 IMAD.WIDE R10, R11, 0x4, R12 ;  /* 0x000000040b0a0825 */ /* 0x002fc800078e020c */
[----:B------:R-:W-:-:S04]  /*4c10*/  @P0 IMAD.WIDE R12, R15, 0x4, R12 ;  /* 0x000000040f0c0825 */ /* 0x000fc800078e020c */
[----:B------:R-:W-:Y:S01]  /*4c20*/  HFMA2 R15, -RZ, RZ, 0, 2.384185791015625e-07 ;  /* 0x00000004ff0f7431 */ /* 0x000fe200000001ff */
[----:B------:R-:W2:Y:S04]  /*4c30*/  @P0 LDG.E.CONSTANT R7, desc[UR36][R10.64] ;  /* 0x000000240a070981 */ /* 0x000ea8000c1e9900 */
[----:B------:R-:W2:Y:S01]  /*4c40*/  @P0 LDG.E.CONSTANT R24, desc[UR36][R12.64] ;  /* 0x000000240c180981 */ /* 0x000ea2000c1e9900 */
[----:B0-----:R-:W-:-:S03]  /*4c50*/  @P1 IMAD.WIDE R20, R20, R21, UR10 ;  /* 0x0000000a14141e25 */ /* 0x001fc6000f8e0215 */
[----:B------:R-:W3:Y:S01]  /*4c60*/  @P0 LDG.E.CONSTANT R9, desc[UR36][R10.64+-0x4] ;  /* 0xfffffc240a090981 */ /* 0x000ee2000c1e9900 */
[----:B------:R-:W-:-:S03]  /*4c70*/  @P1 IMAD.WIDE R14, R14, R15, UR10 ;  /* 0x0000000a0e0e1e25 */ /* 0x000fc6000f8e020f */
[----:B------:R-:W3:Y:S04]  /*4c80*/  @P0 LDG.E.CONSTANT R26, desc[UR36][R12.64+-0x4] ;  /* 0xfffffc240c1a0981 */ /* 0x000ee8000c1e9900 */
[----:B------:R-:W4:Y:S04]  /*4c90*/  @P1 LDG.E.CONSTANT R14, desc[UR36][R14.64] ;  /* 0x000000240e0e1981 */ /* 0x000f28000c1e9900 */
[----:B------:R-:W4:Y:S01]  /*4ca0*/  @P1 LDG.E.CONSTANT R21, desc[UR36][R20.64] ;  /* 0x0000002414151981 */ /* 0x000f22000c1e9900 */
[----:B--2---:R-:W-:-:S04]  /*4cb0*/  @P0 FADD R7, R7, -R24 ;  /* 0x8000001807070221 */ /* 0x004fc80000000000 */
[----:B------:R-:W-:Y:S01]  /*4cc0*/  @P0 FFMA R7, R7, R7, R4 ;  /* 0x0000000707070223 */ /* 0x000fe20000000004 */
[----:B---3--:R-:W-:-:S04]  /*4cd0*/  @P0 FADD R26, R9, -R26 ;  /* 0x8000001a091a0221 */ /* 0x008fc80000000000 */
[----:B------:R-:W-:Y:S01]  /*4ce0*/  @P0 FFMA R4, R26, R26, R7 ;  /* 0x0000001a1a040223 */ /* 0x000fe20000000007 */
[----:B----4-:R-:W-:-:S04]  /*4cf0*/  @P1 FADD R7, R14, -R21 ;  /* 0x800000150e071221 */ /* 0x010fc80000000000 */
[----:B------:R-:W-:-:S07]  /*4d00*/  @P1 FFMA R4, R7, R7, R4 ;  /* 0x0000000707041223 */ /* 0x000fce0000000004 */
.L_x_151:
[----:B------:R-:W-:-:S07]  /*4d10*/  FADD R9, R4, 1.00000001335143196e-10 ;  /* 0x2edbe6ff04097421 */ /* 0x000fce0000000000 */
.L_x_148:
[----:B------:R-:W-:Y:S01]  /*4d20*/  IADD3 R4, PT, PT, R9, -0xd000000, RZ ;  /* 0xf300000009047810 */ /* 0x000fe20007ffe0ff */
[----:B------:R0:W1:Y:S01]  /*4d30*/  MUFU.RSQ R10, R9 ;  /* 0x00000009000a7308 */ /* 0x0000620000001400 */
[----:B------:R-:W-:Y:S02]  /*4d40*/  BSSY.RECONVERGENT B0, `(.L_x_153) ;  /* 0x000000c000007945 */ /* 0x000fe40003800200 */
[----:B------:R-:W-:-:S13]  /*4d50*/  ISETP.GT.U32.AND P0, PT, R4, 0x727fffff, PT ;  /* 0x727fffff0400780c */ /* 0x000fda0003f04070 */
[----:B0-----:R-:W-:Y:S05]  /*4d60*/  @!P0 BRA `(.L_x_154) ;  /* 0x0000000000148947 */ /* 0x001fea0003800000 */
[----:B------:R-:W-:Y:S01]  /*4d70*/  IMAD.MOV.U32 R4, RZ, RZ, R9 ;  /* 0x000000ffff047224 */ /* 0x000fe200078e0009 */
[----:B------:R-:W-:-:S07]  /*4d80*/  MOV R14, 0x4da0 ;  /* 0x00004da0000e7802 */ /* 0x000fce0000000f00 */
[----:B-1----:R-:W-:Y:S05]  /*4d90*/  CALL.REL.NOINC `($__internal_6_$__cuda_sm20_sqrt_rn_f32_slowpath) ;  /* 0x0000001000087944 */ /* 0x002fea0003c00000 */
[----:B------:R-:W-:Y:S01]  /*4da0*/  MOV R7, R9 ;  /* 0x0000000900077202 */ /* 0x000fe20000000f00 */
[----:B------:R-:W-:Y:S06]  /*4db0*/  BRA `(.L_x_155) ;  /* 0x0000000000107947 */ /* 0x000fec0003800000 */
.L_x_154:
[C---:B-1----:R-:W-:Y:S01]  /*4dc0*/  FMUL.FTZ R4, R10.reuse, R9 ;  /* 0x000000090a047220 */ /* 0x042fe20000410000 */
[----:B------:R-:W-:-:S03]  /*4dd0*/  FMUL.FTZ R10, R10, 0.5 ;  /* 0x3f0000000a0a7820 */ /* 0x000fc60000410000 */
[----:B------:R-:W-:-:S04]  /*4de0*/  FFMA R7, -R4, R4, R9 ;  /* 0x0000000404077223 */ /* 0x000fc80000000109 */
[----:B------:R-:W-:-:S07]  /*4df0*/  FFMA R7, R7, R10, R4 ;  /* 0x0000000a07077223 */ /* 0x000fce0000000004 */
.L_x_155:
[----:B------:R-:W-:Y:S05]  /*4e00*/  BSYNC.RECONVERGENT B0 ;  /* 0x0000000000007941 */ /* 0x000fea0003800200 */
.L_x_153:
[----:B------:R-:W-:Y:S02]  /*4e10*/  FSETP.GEU.AND P0, PT, R7, R6, PT ;  /* 0x000000060700720b */ /* 0x000fe40003f0e000 */
[----:B------:R-:W-:-:S11]  /*4e20*/  IADD3 R4, PT, PT, R5, 0x1, RZ ;  /* 0x0000000105047810 */ /* 0x000fd60007ffe0ff */
[----:B------:R-:W-:-:S05]  /*4e30*/  @P0 IMAD.MOV R4, RZ, RZ, R5 ;  /* 0x000000ffff040224 */ /* 0x000fca00078e0205 */
[----:B------:R-:W-:-:S07]  /*4e40*/  MOV R5, R4 ;  /* 0x0000000400057202 */ /* 0x000fce0000000f00 */
.L_x_140:
[----:B------:R-:W-:-:S04]  /*4e50*/  UIADD3 UR5, UPT, UPT, UR5, 0x1, URZ ;  /* 0x0000000105057890 */ /* 0x000fc8000fffe0ff */
[----:B------:R-:W-:-:S09]  /*4e60*/  UISETP.GE.AND UP0, UPT, UR5, UR54, UPT ;  /* 0x000000360500728c */ /* 0x000fd2000bf06270 */
[----:B------:R-:W-:Y:S05]  /*4e70*/  BRA.U !UP0, `(.L_x_156) ;  /* 0xffffffed08e87547 */ /* 0x000fea000b83ffff */
[----:B------:R-:W-:Y:S01]  /*4e80*/  VIADD R24, R8, 0x1 ;  /* 0x0000000108187836 */ /* 0x000fe20000000000 */
[----:B------:R-:W-:Y:S01]  /*4e90*/  IADD3 R4, PT, PT, R5, 0x1, RZ ;  /* 0x0000000105047810 */ /* 0x000fe20007ffe0ff */
[----:B------:R-:W-:Y:S01]  /*4ea0*/  HFMA2 R21, -RZ, RZ, 0, 0 ;  /* 0x00000000ff157431 */ /* 0x000fe200000001ff */
[----:B------:R-:W-:Y:S02]  /*4eb0*/  MOV R20, 0x4ef0 ;  /* 0x00004ef000147802 */ /* 0x000fe40000000f00 */
[----:B------:R-:W-:Y:S02]  /*4ec0*/  I2FP.F32.S32 R4, R4 ;  /* 0x0000000400047245 */ /* 0x000fe40000201400 */
[----:B------:R-:W-:-:S07]  /*4ed0*/  I2FP.F32.S32 R24, R24 ;  /* 0x0000001800187245 */ /* 0x000fce0000201400 */
[----:B------:R-:W-:Y:S05]  /*4ee0*/  CALL.REL.NOINC `($transfer_entropy_ksg_kernel$_Z7digammaf) ;  /* 0x0000000000a47944 */ /* 0x000fea0003c00000 */
[----:B------:R-:W-:Y:S01]  /*4ef0*/  FADD R25, R19, R4 ;  /* 0x0000000413197221 */ /* 0x000fe20000000000 */
[----:B------:R-:W-:Y:S01]  /*4f00*/  MOV R4, R24 ;  /* 0x0000001800047202 */ /* 0x000fe20000000f00 */
[----:B------:R-:W-:Y:S01]  /*4f10*/  IMAD.MOV.U32 R21, RZ, RZ, 0x0 ;  /* 0x00000000ff157424 */ /* 0x000fe200078e00ff */
[----:B------:R-:W-:-:S07]  /*4f20*/  MOV R20, 0x4f40 ;  /* 0x00004f4000147802 */ /* 0x000fce0000000f00 */
[----:B------:R-:W-:Y:S05]  /*4f30*/  CALL.REL.NOINC `($transfer_entropy_ksg_kernel$_Z7digammaf) ;  /* 0x0000000000907944 */ /* 0x000fea0003c00000 */
[----:B------:R-:W-:Y:S01]  /*4f40*/  UIADD3 UR50, UPT, UPT, UR50, 0x1, URZ ;  /* 0x0000000132327890 */ /* 0x000fe2000fffe0ff */
[----:B------:R-:W-:-:S03]  /*4f50*/  FADD R25, R25, -R4 ;  /* 0x8000000419197221 */ /* 0x000fc60000000000 */
[----:B------:R-:W-:Y:S01]  /*4f60*/  UISETP.GE.AND UP0, UPT, UR50, UR54, UPT ;  /* 0x000000363200728c */ /* 0x000fe2000bf06270 */
[----:B------:R-:W-:-:S04]  /*4f70*/  FADD R25, -R18, R25 ;  /* 0x0000001912197221 */ /* 0x000fc80000000100 */
[----:B------:R-:W-:-:S04]  /*4f80*/  FADD R22, R25, R22 ;  /* 0x0000001619167221 */ /* 0x000fc80000000000 */
[----:B------:R-:W-:Y:S05]  /*4f90*/  BRA.U !UP0, `(.L_x_157) ;  /* 0xffffffb5088c7547 */ /* 0x000fea000b83ffff */
.L_x_61:
[----:B------:R-:W-:Y:S01]  /*4fa0*/  UISETP.NE.AND UP0, UPT, UR38, URZ, UPT ;  /* 0x000000ff2600728c */ /* 0x000fe2000bf05270 */
[----:B------:R-:W-:-:S08]  /*4fb0*/  HFMA2 R0, -RZ, RZ, 0, 0 ;  /* 0x00000000ff007431 */ /* 0x000fd000000001ff */
[----:B------:R-:W-:Y:S05]  /*4fc0*/  BRA.U !UP0, `(.L_x_158) ;  /* 0x0000000108407547 */ /* 0x000fea000b800000 */
[----:B0-----:R-:W-:Y:S01]  /*4fd0*/  I2FP.F32.U32 R5, UR38 ;  /* 0x0000002600057c45 */ /* 0x001fe20008201000 */
        /* <DEDUP_REMOVED lines=9> */
[----:B------:R-:W-:Y:S01]  /*5070*/  MOV R4, R22 ;  /* 0x0000001600047202 */ /* 0x000fe20000000f00 */
[----:B------:R-:W-:Y:S01]  /*5080*/  IMAD.MOV.U32 R21, RZ, RZ, 0x0 ;  /* 0x00000000ff157424 */ /* 0x000fe200078e00ff */
[----:B------:R-:W-:-:S07]  /*5090*/  MOV R20, 0x50b0 ;  /* 0x000050b000147802 */ /* 0x000fce0000000f00 */
[----:B------:R-:W-:Y:S05]  /*50a0*/  CALL.REL.NOINC `($__internal_5_$__cuda_sm3x_div_rn_noftz_f32_slowpath) ;  /* 0x0000000c009c7944 */ /* 0x000fea0003c00000 */
.L_x_160:
[----:B------:R-:W-:Y:S05]  /*50b0*/  BSYNC.RECONVERGENT B6 ;  /* 0x0000000000067941 */ /* 0x000fea0003800200 */
.L_x_159:
[----:B------:R-:W-:-:S07]  /*50c0*/  MOV R0, R4 ;  /* 0x0000000400007202 */ /* 0x000fce0000000f00 */
.L_x_158:
[----:B0-----:R-:W0:Y:S01]  /*50d0*/  LDC.64 R2, c[0x0][0x388] ;  /* 0x0000e200ff027b82 */ /* 0x001e220000000a00 */
[----:B------:R-:W-:Y:S02]  /*50e0*/  FMNMX R7, RZ, R0, !PT ;  /* 0x00000000ff077209 */ /* 0x000fe40007800000 */
[----:B------:R-:W-:Y:S02]  /*50f0*/  MOV R9, 0x3d4ccccd ;  /* 0x3d4ccccd00097802 */ /* 0x000fe40000000f00 */
[----:B------:R-:W-:-:S03]  /*5100*/  FSETP.GT.AND P0, PT, R7, 0.0099999997764825820923, PT ;  /* 0x3c23d70a0700780b */ /* 0x000fc60003f04000 */
[----:B------:R-:W1:Y:S01]  /*5110*/  LDC.64 R4, c[0x0][0x390] ;  /* 0x0000e400ff047b82 */ /* 0x000e620000000a00 */
[----:B------:R-:W-:Y:S01]  /*5120*/  FSEL R9, R9, 1, P0 ;  /* 0x3f80000009097808 */ /* 0x000fe20000000000 */
[----:B0-----:R-:W-:-:S05]  /*5130*/  IMAD.WIDE R2, R36, 0x4, R2 ;  /* 0x0000000424027825 */ /* 0x001fca00078e0202 */
[----:B------:R-:W-:Y:S01]  /*5140*/  STG.E desc[UR36][R2.64], R7 ;  /* 0x0000000702007986 */ /* 0x000fe2000c101924 */
[----:B-1----:R-:W-:-:S05]  /*5150*/  IMAD.WIDE R4, R36, 0x4, R4 ;  /* 0x0000000424047825 */ /* 0x002fca00078e0204 */
[----:B------:R-:W-:Y:S01]  /*5160*/  STG.E desc[UR36][R4.64], R9 ;  /* 0x0000000904007986 */ /* 0x000fe2000c101924 */
[----:B------:R-:W-:Y:S05]  /*5170*/  EXIT ;  /* 0x000000000000794d */ /* 0x000fea0003800000 */
        .type           $transfer_entropy_ksg_kernel$_Z7digammaf,@function
        .size           $transfer_entropy_ksg_kernel$_Z7digammaf,($__internal_4_$__cuda_sm20_rcp_rn_f32_slowpath - $transfer_entropy_ksg_kernel$_Z7digammaf)
$transfer_entropy_ksg_kernel$_Z7digammaf:
[----:B------:R-:W-:-:S05]  /*5180*/  VIADD R1, R1, 0xffffffe8 ;  /* 0xffffffe801017836 */ /* 0x000fca0000000000 */
[----:B------:R-:W-:Y:S04]  /*5190*/  STL [R1+0x14], R21 ;  /* 0x0000141501007387 */ /* 0x000fe80000100800 */
[----:B------:R-:W-:Y:S04]  /*51a0*/  STL [R1+0x10], R20 ;  /* 0x0000101401007387 */ /* 0x000fe80000100800 */
[----:B------:R-:W-:Y:S04]  /*51b0*/  STL [R1], R2 ;  /* 0x0000000201007387 */ /* 0x000fe80000100800 */
[----:B------:R0:W-:Y:S04]  /*51c0*/  STL [R1+0xc], R18 ;  /* 0x00000c1201007387 */ /* 0x0001e80000100800 */
[----:B------:R1:W-:Y:S04]  /*51d0*/  STL [R1+0x8], R17 ;  /* 0x0000081101007387 */ /* 0x0003e80000100800 */
[----:B------:R2:W-:Y:S01]  /*51e0*/  STL [R1+0x4], R16 ;  /* 0x0000041001007387 */ /* 0x0005e20000100800 */
[----:B0-----:R-:W0:Y:S05]  /*51f0*/  BMOV.32.CLEAR R18, B7 ;  /* 0x0000000007127355 */ /* 0x001e2a0000100000 */
[----:B-1----:R-:W1:Y:S05]  /*5200*/  BMOV.32.CLEAR R17, B6 ;  /* 0x0000000006117355 */ /* 0x002e6a0000100000 */
[----:B--2---:R-:W-:-:S04]  /*5210*/  MOV R16, R4 ;  /* 0x0000000400107202 */ /* 0x004fc80000000f00 */
[----:B------:R-:W-:Y:S01]  /*5220*/  FSETP.GEU.AND P0, PT, R16, 6, PT ;  /* 0x40c000001000780b */ /* 0x000fe20003f0e000 */
[----:B------:R-:W-:-:S12]  /*5230*/  BSSY.RECONVERGENT B7, `(.L_x_161) ;  /* 0x0000078000077945 */ /* 0x000fd80003800200 */
[----:B01----:R-:W-:Y:S05]  /*5240*/  @!P0 BRA `(.L_x_162) ;  /* 0x0000000400848947 */ /* 0x003fea0003800000 */
[----:B------:R-:W-:Y:S01]  /*5250*/  IADD3 R0, PT, PT, R16, -0x3f2aaaab, RZ ;  /* 0xc0d5555510007810 */ /* 0x000fe20007ffe0ff */
[----:B------:R-:W-:Y:S01]  /*5260*/  HFMA2 R3, -RZ, RZ, 1.5048828125, 33.21875 ;  /* 0x3e055027ff037431 */ /* 0x000fe200000001ff */
[----:B------:R-:W0:Y:S01]  /*5270*/  MUFU.RCP R9, R16 ;  /* 0x0000001000097308 */ /* 0x000e220000001000 */
[----:B------:R-:W-:Y:S01]  /*5280*/  UMOV UR4, 0x3f000000 ;  /* 0x3f00000000047882 */ /* 0x000fe20000000000 */
[----:B------:R-:W-:Y:S01]  /*5290*/  LOP3.LUT R5, R0, 0xff800000, RZ, 0xc0, !PT ;  /* 0xff80000000057812 */ /* 0x000fe200078ec0ff */
[----:B------:R-:W-:Y:S01]  /*52a0*/  BSSY.RECONVERGENT B6, `(.L_x_163) ;  /* 0x0000020000067945 */ /* 0x000fe20003800200 */
[----:B------:R-:W-:Y:S02]  /*52b0*/  MOV R11, UR4 ;  /* 0x00000004000b7c02 */ /* 0x000fe40008000f00 */
[C---:B------:R-:W-:Y:S01]  /*52c0*/  ISETP.GT.U32.AND P0, PT, R16.reuse, 0x7f7fffff, PT ;  /* 0x7f7fffff1000780c */ /* 0x040fe20003f04070 */
[----:B------:R-:W-:Y:S01]  /*52d0*/  IMAD.IADD R0, R16, 0x1, -R5 ;  /* 0x0000000110007824 */ /* 0x000fe200078e0a05 */
[----:B------:R-:W1:Y:S03]  /*52e0*/  FCHK P1, -R11, R16 ;  /* 0x000000100b007302 */ /* 0x000e660000020100 */
[----:B------:R-:W-:-:S04]  /*52f0*/  FADD R2, R0, -1 ;  /* 0xbf80000000027421 */ /* 0x000fc80000000000 */
[----:B------:R-:W-:Y:S01]  /*5300*/  FFMA R3, R2, -R3, 0.14084610342979431152 ;  /* 0x3e1039f602037423 */ /* 0x000fe20000000803 */
[----:B0-----:R-:W-:-:S03]  /*5310*/  FFMA R0, R9, -R16, 1 ;  /* 0x3f80000009007423 */ /* 0x001fc60000000810 */
[----:B------:R-:W-:-:S04]  /*5320*/  FFMA R3, R2, R3, -0.12148627638816833496 ;  /* 0xbdf8cdcc02037423 */ /* 0x000fc80000000003 */
[----:B------:R-:W-:-:S04]  /*5330*/  FFMA R3, R2, R3, 0.13980610668659210205 ;  /* 0x3e0f295502037423 */ /* 0x000fc80000000003 */
[----:B------:R-:W-:-:S04]  /*5340*/  FFMA R3, R2, R3, -0.16684235632419586182 ;  /* 0xbe2ad8b902037423 */ /* 0x000fc80000000003 */
[----:B------:R-:W-:-:S04]  /*5350*/  FFMA R3, R2, R3, 0.20012299716472625732 ;  /* 0x3e4ced0b02037423 */ /* 0x000fc80000000003 */
[----:B------:R-:W-:-:S04]  /*5360*/  FFMA R3, R2, R3, -0.24999669194221496582 ;  /* 0xbe7fff2202037423 */ /* 0x000fc80000000003 */
[----:B------:R-:W-:-:S04]  /*5370*/  FFMA R3, R2, R3, 0.33333182334899902344 ;  /* 0x3eaaaa7802037423 */ /* 0x000fc80000000003 */
[C---:B------:R-:W-:Y:S01]  /*5380*/  FFMA R7, R2.reuse, R3, -0.5 ;  /* 0xbf00000002077423 */ /* 0x040fe20000000003 */
[----:B------:R-:W-:Y:S01]  /*5390*/  FFMA R3, R9, R0, R9 ;  /* 0x0000000009037223 */ /* 0x000fe20000000009 */
[----:B------:R-:W-:Y:S01]  /*53a0*/  I2FP.F32.S32 R0, R5 ;  /* 0x0000000500007245 */ /* 0x000fe20000201400 */
[----:B------:R-:W-:Y:S02]  /*53b0*/  IMAD.MOV.U32 R9, RZ, RZ, 0x7f800000 ;  /* 0x7f800000ff097424 */ /* 0x000fe400078e00ff */
[----:B------:R-:W-:Y:S01]  /*53c0*/  FMUL R7, R2, R7 ;  /* 0x0000000702077220 */ /* 0x000fe20000400000 */
[----:B------:R-:W-:Y:S01]  /*53d0*/  FFMA R4, R3, -0.5, RZ ;  /* 0xbf00000003047823 */ /* 0x000fe200000000ff */
[----:B------:R-:W-:Y:S02]  /*53e0*/  FFMA R0, R0, 1.1920928955078125e-07, RZ ;  /* 0x3400000000007823 */ /* 0x000fe400000000ff */
[----:B------:R-:W-:Y:S01]  /*53f0*/  FFMA R7, R2, R7, R2 ;  /* 0x0000000702077223 */ /* 0x000fe20000000002 */
[----:B------:R-:W-:-:S03]  /*5400*/  FFMA R5, R4, -R16, -0.5 ;  /* 0xbf00000004057423 */ /* 0x000fc60000000810 */
[----:B------:R-:W-:Y:S01]  /*5410*/  FFMA R2, R0, 0.69314718246459960938, R7 ;  /* 0x3f31721800027823 */ /* 0x000fe20000000007 */
[----:B------:R-:W-:Y:S01]  /*5420*/  FFMA R4, R3, R5, R4 ;  /* 0x0000000503047223 */ /* 0x000fe20000000004 */
[----:B------:R-:W-:Y:S01]  /*5430*/  @P0 FFMA R2, R16, R9, +INF ;  /* 0x7f80000010020423 */ /* 0x000fe20000000009 */
[----:B-1----:R-:W-:Y:S06]  /*5440*/  @!P1 BRA `(.L_x_164) ;  /* 0x0000000000149947 */ /* 0x002fec0003800000 */
[----:B------:R-:W-:Y:S01]  /*5450*/  MOV R4, 0xbf000000 ;  /* 0xbf00000000047802 */ /* 0x000fe20000000f00 */
[----:B------:R-:W-:Y:S01]  /*5460*/  IMAD.MOV.U32 R21, RZ, RZ, 0x0 ;  /* 0x00000000ff157424 */ /* 0x000fe200078e00ff */
[----:B------:R-:W-:Y:S02]  /*5470*/  MOV R5, R16 ;  /* 0x0000001000057202 */ /* 0x000fe40000000f00 */
[----:B------:R-:W-:-:S07]  /*5480*/  MOV R20, 0x54a0 ;  /* 0x000054a000147802 */ /* 0x000fce0000000f00 */
[----:B------:R-:W-:Y:S05]  /*5490*/  CALL.REL.NOINC `($__internal_5_$__cuda_sm3x_div_rn_noftz_f32_slowpath) ;  /* 0x0000000800a07944 */ /* 0x000fea0003c00000 */
.L_x_164:
[----:B------:R-:W-:Y:S05]  /*54a0*/  BSYNC.RECONVERGENT B6 ;  /* 0x0000000000067941 */ /* 0x000fea0003800200 */
.L_x_163:
[----:B------:R-:W-:Y:S01]  /*54b0*/  FMUL R16, R16, R16 ;  /* 0x0000001010107220 */ /* 0x000fe20000400000 */
[----:B------:R-:W-:Y:S01]  /*54c0*/  UMOV UR4, 0x3f800000 ;  /* 0x3f80000000047882 */ /* 0x000fe20000000000 */
[----:B------:R-:W-:Y:S01]  /*54d0*/  BSSY.RECONVERGENT B6, `(.L_x_165) ;  /* 0x0000010000067945 */ /* 0x000fe20003800200 */
[----:B------:R-:W-:Y:S01]  /*54e0*/  MOV R8, UR4 ;  /* 0x0000000400087c02 */ /* 0x000fe20008000f00 */
[----:B------:R-:W-:Y:S01]  /*54f0*/  FMUL R5, R16, 12 ;  /* 0x4140000010057820 */ /* 0x000fe20000400000 */
[----:B------:R-:W-:-:S03]  /*5500*/  FADD R2, R2, R4 ;  /* 0x0000000402027221 */ /* 0x000fc60000000000 */
[----:B------:R-:W0:Y:S08]  /*5510*/  MUFU.RCP R0, R5 ;  /* 0x0000000500007308 */ /* 0x000e300000001000 */
[----:B------:R-:W1:Y:S01]  /*5520*/  FCHK P0, -R8, R5 ;  /* 0x0000000508007302 */ /* 0x000e620000000100 */
[----:B0-----:R-:W-:-:S04]  /*5530*/  FFMA R3, -R5, R0, 1 ;  /* 0x3f80000005037423 */ /* 0x001fc80000000100 */
[----:B------:R-:W-:-:S04]  /*5540*/  FFMA R0, R0, R3, R0 ;  /* 0x0000000300007223 */ /* 0x000fc80000000000 */
[----:B------:R-:W-:-:S04]  /*5550*/  FFMA R3, R0, -1, RZ ;  /* 0xbf80000000037823 */ /* 0x000fc800000000ff */
[----:B------:R-:W-:-:S04]  /*5560*/  FFMA R6, -R5, R3, -1 ;  /* 0xbf80000005067423 */ /* 0x000fc80000000103 */
[----:B------:R-:W-:Y:S01]  /*5570*/  FFMA R4, R0, R6, R3 ;  /* 0x0000000600047223 */ /* 0x000fe20000000003 */
[----:B-1----:R-:W-:Y:S06]  /*5580*/  @!P0 BRA `(.L_x_166) ;  /* 0x0000000000108947 */ /* 0x002fec0003800000 */
[----:B------:R-:W-:Y:S01]  /*5590*/  HFMA2 R4, -RZ, RZ, -1.875, 0 ;  /* 0xbf800000ff047431 */ /* 0x000fe200000001ff */
[----:B------:R-:W-:Y:S01]  /*55a0*/  MOV R20, 0x55d0 ;  /* 0x000055d000147802 */ /* 0x000fe20000000f00 */
[----:B------:R-:W-:-:S07]  /*55b0*/  IMAD.MOV.U32 R21, RZ, RZ, 0x0 ;  /* 0x00000000ff157424 */ /* 0x000fce00078e00ff */
[----:B------:R-:W-:Y:S05]  /*55c0*/  CALL.REL.NOINC `($__internal_5_$__cuda_sm3x_div_rn_noftz_f32_slowpath) ;  /* 0x0000000800547944 */ /* 0x000fea0003c00000 */
.L_x_166:
[----:B------:R-:W-:Y:S05]  /*55d0*/  BSYNC.RECONVERGENT B6 ;  /* 0x0000000000067941 */ /* 0x000fea0003800200 */
.L_x_165:
[----:B------:R-:W-:Y:S01]  /*55e0*/  FMUL R3, R16, 120 ;  /* 0x42f0000010037820 */ /* 0x000fe20000400000 */
[----:B------:R-:W-:Y:S01]  /*55f0*/  BSSY.RECONVERGENT B6, `(.L_x_167) ;  /* 0x0000010000067945 */ /* 0x000fe20003800200 */
[----:B------:R-:W-:Y:S02]  /*5600*/  FADD R2, R2, R4 ;  /* 0x0000000402027221 */ /* 0x000fe40000000000 */
[----:B------:R-:W-:-:S05]  /*5610*/  FMUL R0, R16, R3 ;  /* 0x0000000310007220 */ /* 0x000fca0000400000 */
[----:B------:R-:W-:-:S04]  /*5620*/  IADD3 R3, PT, PT, R0, 0x1800000, RZ ;  /* 0x0180000000037810 */ /* 0x000fc80007ffe0ff */
[----:B------:R-:W-:-:S04]  /*5630*/  LOP3.LUT R3, R3, 0x7f800000, RZ, 0xc0, !PT ;  /* 0x7f80000003037812 */ /* 0x000fc800078ec0ff */
[----:B------:R-:W-:-:S13]  /*5640*/  ISETP.GT.U32.AND P0, PT, R3, 0x1ffffff, PT ;  /* 0x01ffffff0300780c */ /* 0x000fda0003f04070 */
[----:B------:R-:W-:Y:S05]  /*5650*/  @P0 BRA `(.L_x_168) ;  /* 0x0000000000140947 */ /* 0x000fea0003800000 */
[----:B------:R-:W-:Y:S01]  /*5660*/  MOV R4, R0 ;  /* 0x0000000000047202 */ /* 0x000fe20000000f00 */
[----:B------:R-:W-:Y:S01]  /*5670*/  IMAD.MOV.U32 R21, RZ, RZ, 0x0 ;  /* 0x00000000ff157424 */ /* 0x000fe200078e00ff */
[----:B------:R-:W-:-:S07]  /*5680*/  MOV R20, 0x56a0 ;  /* 0x000056a000147802 */ /* 0x000fce0000000f00 */
[----:B------:R-:W-:Y:S05]  /*5690*/  CALL.REL.NOINC `($__internal_4_$__cuda_sm20_rcp_rn_f32_slowpath) ;  /* 0x0000000000f07944 */ /* 0x000fea0003c00000 */
[----:B------:R-:W-:Y:S05]  /*56a0*/  BRA `(.L_x_169) ;  /* 0x0000000000107947 */ /* 0x000fea0003800000 */
.L_x_168:
[----:B------:R-:W0:Y:S02]  /*56b0*/  MUFU.RCP R3, R0 ;  /* 0x0000000000037308 */ /* 0x000e240000001000 */
[----:B0-----:R-:W-:-:S04]  /*56c0*/  FFMA R4, R0, R3, -1 ;  /* 0xbf80000000047423 */ /* 0x001fc80000000003 */
[----:B------:R-:W-:-:S04]  /*56d0*/  FADD.FTZ R4, -R4, -RZ ;  /* 0x800000ff04047221 */ /* 0x000fc80000010100 */
[----:B------:R-:W-:-:S07]  /*56e0*/  FFMA R4, R3, R4, R3 ;  /* 0x0000000403047223 */ /* 0x000fce0000000003 */
.L_x_169:
[----:B------:R-:W-:Y:S05]  /*56f0*/  BSYNC.RECONVERGENT B6 ;  /* 0x0000000000067941 */ /* 0x000fea0003800200 */
.L_x_167:
[C---:B------:R-:W-:Y:S01]  /*5700*/  FMUL R3, R16.reuse, 252 ;  /* 0x437c000010037820 */ /* 0x040fe20000400000 */
[----:B------:R-:W-:Y:S01]  /*5710*/  UMOV UR4, 0x3f800000 ;  /* 0x3f80000000047882 */ /* 0x000fe20000000000 */
[----:B------:R-:W-:Y:S01]  /*5720*/  BSSY.RECONVERGENT B6, `(.L_x_170) ;  /* 0x0000011000067945 */ /* 0x000fe20003800200 */
[----:B------:R-:W-:Y:S01]  /*5730*/  MOV R8, UR4 ;  /* 0x0000000400087c02 */ /* 0x000fe20008000f00 */
[----:B------:R-:W-:Y:S01]  /*5740*/  FMUL R3, R16, R3 ;  /* 0x0000000310037220 */ /* 0x000fe20000400000 */
[----:B------:R-:W-:-:S03]  /*5750*/  FADD R2, R2, R4 ;  /* 0x0000000402027221 */ /* 0x000fc60000000000 */
[----:B------:R-:W-:-:S04]  /*5760*/  FMUL R5, R16, R3 ;  /* 0x0000000310057220 */ /* 0x000fc80000400000 */
        /* <DEDUP_REMOVED lines=12> */
.L_x_171:
[----:B------:R-:W-:Y:S05]  /*5830*/  BSYNC.RECONVERGENT B6 ;  /* 0x0000000000067941 */ /* 0x000fea0003800200 */
.L_x_170:
[----:B------:R-:W-:Y:S01]  /*5840*/  FADD R4, R2, R4 ;  /* 0x0000000402047221 */ /* 0x000fe20000000000 */
[----:B------:R-:W-:Y:S06]  /*5850*/  BRA `(.L_x_172) ;  /* 0x0000000000547947 */ /* 0x000fec0003800000 */
.L_x_162:
[----:B------:R-:W-:Y:S01]  /*5860*/  FADD R4, R16, 1 ;  /* 0x3f80000010047421 */ /* 0x000fe20000000000 */
[----:B------:R-:W-:Y:S02]  /*5870*/  MOV R20, 0x58a0 ;  /* 0x000058a000147802 */ /* 0x000fe40000000f00 */
[----:B------:R-:W-:-:S07]  /*5880*/  MOV R21, 0x0 ;  /* 0x0000000000157802 */ /* 0x000fce0000000f00 */
[----:B------:R-:W-:Y:S05]  /*5890*/  CALL.REL.NOINC `($transfer_entropy_ksg_kernel$_Z7digammaf) ;  /* 0xfffffff800387944 */ /* 0x000fea0003c3ffff */
[----:B------:R-:W-:Y:S01]  /*58a0*/  IADD3 R0, PT, PT, R16, 0x1800000, RZ ;  /* 0x0180000010007810 */ /* 0x000fe20007ffe0ff */
[----:B------:R-:W-:Y:S01]  /*58b0*/  BSSY.RECONVERGENT B6, `(.L_x_173) ;  /* 0x000000e000067945 */ /* 0x000fe20003800200 */
[----:B------:R-:W-:Y:S02]  /*58c0*/  IMAD.MOV.U32 R2, RZ, RZ, R4 ;  /* 0x000000ffff027224 */ /* 0x000fe400078e0004 */
[----:B------:R-:W-:-:S04]  /*58d0*/  LOP3.LUT R0, R0, 0x7f800000, RZ, 0xc0, !PT ;  /* 0x7f80000000007812 */ /* 0x000fc800078ec0ff */
[----:B------:R-:W-:-:S13]  /*58e0*/  ISETP.GT.U32.AND P0, PT, R0, 0x1ffffff, PT ;  /* 0x01ffffff0000780c */ /* 0x000fda0003f04070 */
[----:B------:R-:W-:Y:S05]  /*58f0*/  @P0 BRA `(.L_x_174) ;  /* 0x0000000000140947 */ /* 0x000fea0003800000 */
[----:B------:R-:W-:Y:S01]  /*5900*/  HFMA2 R21, -RZ, RZ, 0, 0 ;  /* 0x00000000ff157431 */ /* 0x000fe200000001ff */
[----:B------:R-:W-:Y:S02]  /*5910*/  MOV R4, R16 ;  /* 0x0000001000047202 */ /* 0x000fe40000000f00 */
[----:B------:R-:W-:-:S07]  /*5920*/  MOV R20, 0x5940 ;  /* 0x0000594000147802 */ /* 0x000fce0000000f00 */
[----:B------:R-:W-:Y:S05]  /*5930*/  CALL.REL.NOINC `($__internal_4_$__cuda_sm20_rcp_rn_f32_slowpath) ;  /* 0x0000000000487944 */ /* 0x000fea0003c00000 */
[----:B------:R-:W-:Y:S05]  /*5940*/  BRA `(.L_x_175) ;  /* 0x0000000000107947 */ /* 0x000fea0003800000 */
.L_x_174:
[----:B------:R-:W0:Y:S02]  /*5950*/  MUFU.RCP R3, R16 ;  /* 0x0000001000037308 */ /* 0x000e240000001000 */
[----:B0-----:R-:W-:-:S04]  /*5960*/  FFMA R0, R3, R16, -1 ;  /* 0xbf80000003007423 */ /* 0x001fc80000000010 */
[----:B------:R-:W-:-:S04]  /*5970*/  FADD.FTZ R0, -R0, -RZ ;  /* 0x800000ff00007221 */ /* 0x000fc80000010100 */
[----:B------:R-:W-:-:S07]  /*5980*/  FFMA R4, R0, R3, R3 ;  /* 0x0000000300047223 */ /* 0x000fce0000000003 */
.L_x_175:
[----:B------:R-:W-:Y:S05]  /*5990*/  BSYNC.RECONVERGENT B6 ;  /* 0x0000000000067941 */ /* 0x000fea0003800200 */
.L_x_173:
[----:B------:R-:W-:-:S07]  /*59a0*/  FADD R4, R2, -R4 ;  /* 0x8000000402047221 */ /* 0x000fce0000000000 */
.L_x_172:
[----:B------:R-:W-:Y:S05]  /*59b0*/  BSYNC.RECONVERGENT B7 ;  /* 0x0000000000077941 */ /* 0x000fea0003800200 */
.L_x_161:
[----:B------:R-:W2:Y:S01]  /*59c0*/  LDL R20, [R1+0x10] ;  /* 0x0000100001147983 */ /* 0x000ea20000100800 */
[----:B------:R0:W-:Y:S05]  /*59d0*/  BMOV.32 B6, R17 ;  /* 0x0000001106007356 */ /* 0x0001ea0000000000 */
[----:B------:R-:W2:Y:S01]  /*59e0*/  LDL R21, [R1+0x14] ;  /* 0x0000140001157983 */ /* 0x000ea20000100800 */
[----:B------:R1:W-:Y:S05]  /*59f0*/  BMOV.32 B7, R18 ;  /* 0x0000001207007356 */ /* 0x0003ea0000000000 */
[----:B------:R-:W2:Y:S04]  /*5a00*/  LDL R2, [R1] ;  /* 0x0000000001027983 */ /* 0x000ea80000100800 */
[----:B------:R-:W2:Y:S04]  /*5a10*/  LDL R16, [R1+0x4] ;  /* 0x0000040001107983 */ /* 0x000ea80000100800 */
[----:B0-----:R-:W2:Y:S04]  /*5a20*/  LDL R17, [R1+0x8] ;  /* 0x0000080001117983 */ /* 0x001ea80000100800 */
[----:B-1----:R0:W2:Y:S02]  /*5a30*/  LDL R18, [R1+0xc] ;  /* 0x00000c0001127983 */ /* 0x0020a40000100800 */
[----:B0-----:R-:W-:Y:S01]  /*5a40*/  VIADD R1, R1, 0x18 ;  /* 0x0000001801017836 */ /* 0x001fe20000000000 */
[----:B--2---:R-:W-:Y:S06]  /*5a50*/  RET.REL.NODEC R20 `(transfer_entropy_ksg_kernel) ;  /* 0xffffffa414687950 */ /* 0x004fec0003c3ffff */
        .weak           $__internal_4_$__cuda_sm20_rcp_rn_f32_slowpath
        .type           $__internal_4_$__cuda_sm20_rcp_rn_f32_slowpath,@function
        .size           $__internal_4_$__cuda_sm20_rcp_rn_f32_slowpath,($__internal_6_$__cuda_sm20_sqrt_rn_f32_slowpath - $__internal_4_$__cuda_sm20_rcp_rn_f32_slowpath)
$__internal_4_$__cuda_sm20_rcp_rn_f32_slowpath:
[----:B------:R-:W-:-:S05]  /*5a60*/  IADD3 R1, PT, PT, R1, -0x8, RZ ;  /* 0xfffffff801017810 */ /* 0x000fca0007ffe0ff */
[----:B------:R0:W-:Y:S01]  /*5a70*/  STL [R1], R2 ;  /* 0x0000000201007387 */ /* 0x0001e20000100800 */
[----:B------:R-:W-:Y:S01]  /*5a80*/  SHF.L.U32 R0, R4, 0x1, RZ ;  /* 0x0000000104007819 */ /* 0x000fe200000006ff */
[----:B------:R-:W-:Y:S03]  /*5a90*/  BSSY.RECONVERGENT B0, `(.L_x_176) ;  /* 0x000002f000007945 */ /* 0x000fe60003800200 */
[----:B------:R-:W-:-:S04]  /*5aa0*/  SHF.R.U32.HI R8, RZ, 0x18, R0 ;  /* 0x00000018ff087819 */ /* 0x000fc80000011600 */
[----:B------:R-:W-:-:S13]  /*5ab0*/  ISETP.NE.U32.AND P0, PT, R8, RZ, PT ;  /* 0x000000ff0800720c */ /* 0x000fda0003f05070 */
[----:B0-----:R-:W-:Y:S05]  /*5ac0*/  @P0 BRA `(.L_x_177) ;  /* 0x0000000000240947 */ /* 0x001fea0003800000 */
[----:B------:R-:W-:-:S13]  /*5ad0*/  ISETP.NE.AND P0, PT, R0, RZ, PT ;  /* 0x000000ff0000720c */ /* 0x000fda0003f05270 */
[----:B------:R-:W-:Y:S02]  /*5ae0*/  @P0 FFMA R2, R4, 1.84467440737095516160e+19, RZ ;  /* 0x5f80000004020823 */ /* 0x000fe400000000ff */
[----:B------:R-:W-:Y:S08]  /*5af0*/  @!P0 MUFU.RCP R4, R4 ;  /* 0x0000000400048308 */ /* 0x000ff00000001000 */
[----:B------:R-:W0:Y:S02]  /*5b00*/  @P0 MUFU.RCP R3, R2 ;  /* 0x0000000200030308 */ /* 0x000e240000001000 */
[----:B0-----:R-:W-:-:S04]  /*5b10*/  @P0 FFMA R0, R2, R3, -1 ;  /* 0xbf80000002000423 */ /* 0x001fc80000000003 */
[----:B------:R-:W-:-:S04]  /*5b20*/  @P0 FADD.FTZ R0, -R0, -RZ ;  /* 0x800000ff00000221 */ /* 0x000fc80000010100 */
[----:B------:R-:W-:-:S04]  /*5b30*/  @P0 FFMA R0, R3, R0, R3 ;  /* 0x0000000003000223 */ /* 0x000fc80000000003 */
[----:B------:R-:W-:Y:S01]  /*5b40*/  @P0 FFMA R4, R0, 1.84467440737095516160e+19, RZ ;  /* 0x5f80000000040823 */ /* 0x000fe200000000ff */
[----:B------:R-:W-:Y:S06]  /*5b50*/  BRA `(.L_x_178) ;  /* 0x0000000000887947 */ /* 0x000fec0003800000 */
.L_x_177:
[----:B------:R-:W-:-:S05]  /*5b60*/  VIADD R10, R8, 0xffffff03 ;  /* 0xffffff03080a7836 */ /* 0x000fca0000000000 */
[----:B------:R-:W-:-:S13]  /*5b70*/  ISETP.GT.U32.AND P0, PT, R10, 0x1, PT ;  /* 0x000000010a00780c */ /* 0x000fda0003f04070 */
[----:B------:R-:W-:Y:S05]  /*5b80*/  @P0 BRA `(.L_x_179) ;  /* 0x0000000000780947 */ /* 0x000fea0003800000 */
[----:B------:R-:W-:Y:S02]  /*5b90*/  LOP3.LUT R0, R4, 0x7fffff, RZ, 0xc0, !PT ;  /* 0x007fffff04007812 */ /* 0x000fe400078ec0ff */
[----:B------:R-:W-:Y:S02]  /*5ba0*/  MOV R7, 0x3 ;  /* 0x0000000300077802 */ /* 0x000fe40000000f00 */
[----:B------:R-:W-:Y:S02]  /*5bb0*/  LOP3.LUT R0, R0, 0x3f800000, RZ, 0xfc, !PT ;  /* 0x3f80000000007812 */ /* 0x000fe400078efcff */
[----:B------:R-:W-:Y:S02]  /*5bc0*/  SHF.L.U32 R7, R7, R10, RZ ;  /* 0x0000000a07077219 */ /* 0x000fe400000006ff */
[----:B------:R-:W0:Y:S02]  /*5bd0*/  MUFU.RCP R3, R0 ;  /* 0x0000000000037308 */ /* 0x000e240000001000 */
[----:B0-----:R-:W-:-:S04]  /*5be0*/  FFMA R2, R0, R3, -1 ;  /* 0xbf80000000027423 */ /* 0x001fc80000000003 */
[----:B------:R-:W-:-:S04]  /*5bf0*/  FADD.FTZ R2, -R2, -RZ ;  /* 0x800000ff02027221 */ /* 0x000fc80000010100 */
[CCC-:B------:R-:W-:Y:S01]  /*5c00*/  FFMA.RM R5, R3.reuse, R2.reuse, R3.reuse ;  /* 0x0000000203057223 */ /* 0x1c0fe20000004003 */
[----:B------:R-:W-:-:S04]  /*5c10*/  FFMA.RP R6, R3, R2, R3 ;  /* 0x0000000203067223 */ /* 0x000fc80000008003 */
[C---:B------:R-:W-:Y:S02]  /*5c20*/  LOP3.LUT R2, R5.reuse, 0x7fffff, RZ, 0xc0, !PT ;  /* 0x007fffff05027812 */ /* 0x040fe400078ec0ff */
[----:B------:R-:W-:Y:S02]  /*5c30*/  FSETP.NEU.FTZ.AND P0, PT, R5, R6, PT ;  /* 0x000000060500720b */ /* 0x000fe40003f1d000 */
[----:B------:R-:W-:Y:S02]  /*5c40*/  LOP3.LUT R2, R2, 0x800000, RZ, 0xfc, !PT ;  /* 0x0080000002027812 */ /* 0x000fe400078efcff */
[----:B------:R-:W-:Y:S02]  /*5c50*/  SEL R3, RZ, 0xffffffff, !P0 ;  /* 0xffffffffff037807 */ /* 0x000fe40004000000 */
[----:B------:R-:W-:Y:S02]  /*5c60*/  LOP3.LUT R7, R7, R2, RZ, 0xc0, !PT ;  /* 0x0000000207077212 */ /* 0x000fe400078ec0ff */
[----:B------:R-:W-:-:S02]  /*5c70*/  IADD3 R3, PT, PT, -R3, RZ, RZ ;  /* 0x000000ff03037210 */ /* 0x000fc40007ffe1ff */
[-C--:B------:R-:W-:Y:S02]  /*5c80*/  SHF.R.U32.HI R7, RZ, R10.reuse, R7 ;  /* 0x0000000aff077219 */ /* 0x080fe40000011607 */
[----:B------:R-:W-:Y:S02]  /*5c90*/  LOP3.LUT P1, RZ, R3, R10, R2, 0xf8, !PT ;  /* 0x0000000a03ff7212 */ /* 0x000fe4000782f802 */
[C---:B------:R-:W-:Y:S02]  /*5ca0*/  LOP3.LUT P0, RZ, R7.reuse, 0x1, RZ, 0xc0, !PT ;  /* 0x0000000107ff7812 */ /* 0x040fe4000780c0ff */
[----:B------:R-:W-:Y:S02]  /*5cb0*/  LOP3.LUT P2, RZ, R7, 0x2, RZ, 0xc0, !PT ;  /* 0x0000000207ff7812 */ /* 0x000fe4000784c0ff */
[----:B------:R-:W-:Y:S02]  /*5cc0*/  IADD3 R3, PT, PT, R8, -0xfc, RZ ;  /* 0xffffff0408037810 */ /* 0x000fe40007ffe0ff */
[----:B------:R-:W-:-:S02]  /*5cd0*/  PLOP3.LUT P0, PT, P0, P1, P2, 0xe0, 0x0 ;  /* 0x000000000000781c */ /* 0x000fc40000703c20 */
[----:B------:R-:W-:Y:S02]  /*5ce0*/  LOP3.LUT P1, RZ, R4, 0x7fffff, RZ, 0xc0, !PT ;  /* 0x007fffff04ff7812 */ /* 0x000fe4000782c0ff */
[----:B------:R-:W-:Y:S02]  /*5cf0*/  SEL R0, RZ, 0x1, !P0 ;  /* 0x00000001ff007807 */ /* 0x000fe40004000000 */
[----:B------:R-:W-:-:S03]  /*5d00*/  SHF.R.U32.HI R3, RZ, R3, R2 ;  /* 0x00000003ff037219 */ /* 0x000fc60000011602 */
[----:B------:R-:W-:-:S05]  /*5d10*/  IMAD.MOV R0, RZ, RZ, -R0 ;  /* 0x000000ffff007224 */ /* 0x000fca00078e0a00 */
[----:B------:R-:W-:-:S13]  /*5d20*/  ISETP.GE.AND P0, PT, R0, RZ, PT ;  /* 0x000000ff0000720c */ /* 0x000fda0003f06270 */
[----:B------:R-:W-:-:S05]  /*5d30*/  @!P0 IADD3 R3, PT, PT, R3, 0x1, RZ ;  /* 0x0000000103038810 */ /* 0x000fca0007ffe0ff */
[----:B------:R-:W-:-:S05]  /*5d40*/  @!P1 IMAD.SHL.U32 R3, R3, 0x2, RZ ;  /* 0x0000000203039824 */ /* 0x000fca00078e00ff */
[----:B------:R-:W-:Y:S01]  /*5d50*/  LOP3.LUT R4, R3, 0x80000000, R4, 0xf8, !PT ;  /* 0x8000000003047812 */ /* 0x000fe200078ef804 */
[----:B------:R-:W-:Y:S06]  /*5d60*/  BRA `(.L_x_178) ;  /* 0x0000000000047947 */ /* 0x000fec0003800000 */
.L_x_179:
[----:B------:R-:W0:Y:S02]  /*5d70*/  MUFU.RCP R4, R4 ;  /* 0x0000000400047308 */ /* 0x000e240000001000 */
.L_x_178:
[----:B------:R-:W-:Y:S05]  /*5d80*/  BSYNC.RECONVERGENT B0 ;  /* 0x0000000000007941 */ /* 0x000fea0003800200 */
.L_x_176:
[----:B------:R1:W0:Y:S02]  /*5d90*/  LDL R2, [R1] ;  /* 0x0000000001027983 */ /* 0x0002240000100800 */
[----:B-1----:R-:W-:Y:S01]  /*5da0*/  IADD3 R1, PT, PT, R1, 0x8, RZ ;  /* 0x0000000801017810 */ /* 0x002fe20007ffe0ff */
[----:B0-----:R-:W-:Y:S06]  /*5db0*/  RET.REL.NODEC R20 `(transfer_entropy_ksg_kernel) ;  /* 0xffffffa014907950 */ /* 0x001fec0003c3ffff */
        .weak           $__internal_6_$__cuda_sm20_sqrt_rn_f32_slowpath
        .type           $__internal_6_$__cuda_sm20_sqrt_rn_f32_slowpath,@function
        .size           $__internal_6_$__cuda_sm20_sqrt_rn_f32_slowpath,($__internal_5_$__cuda_sm3x_div_rn_noftz_f32_slowpath - $__internal_6_$__cuda_sm20_sqrt_rn_f32_slowpath)
$__internal_6_$__cuda_sm20_sqrt_rn_f32_slowpath:
[----:B------:R-:W-:-:S13]  /*5dc0*/  LOP3.LUT P0, RZ, R4, 0x7fffffff, RZ, 0xc0, !PT ;  /* 0x7fffffff04ff7812 */ /* 0x000fda000780c0ff */
[----:B------:R-:W-:Y:S01]  /*5dd0*/  @!P0 MOV R9, R4 ;  /* 0x0000000400098202 */ /* 0x000fe20000000f00 */
[----:B------:R-:W-:Y:S06]  /*5de0*/  @!P0 BRA `(.L_x_180) ;  /* 0x0000000000408947 */ /* 0x000fec0003800000 */
[----:B------:R-:W-:-:S13]  /*5df0*/  FSETP.GEU.FTZ.AND P0, PT, R4, RZ, PT ;  /* 0x000000ff0400720b */ /* 0x000fda0003f1e000 */
[----:B------:R-:W-:Y:S01]  /*5e00*/  @!P0 IMAD.MOV.U32 R9, RZ, RZ, 0x7fffffff ;  /* 0x7fffffffff098424 */ /* 0x000fe200078e00ff */
[----:B------:R-:W-:Y:S06]  /*5e10*/  @!P0 BRA `(.L_x_180) ;  /* 0x0000000000348947 */ /* 0x000fec0003800000 */
[----:B------:R-:W-:-:S13]  /*5e20*/  FSETP.GTU.FTZ.AND P0, PT, |R4|, +INF , PT ;  /* 0x7f8000000400780b */ /* 0x000fda0003f1c200 */
[----:B------:R-:W-:Y:S01]  /*5e30*/  @P0 FADD.FTZ R9, R4, 1 ;  /* 0x3f80000004090421 */ /* 0x000fe20000010000 */
[----:B------:R-:W-:Y:S06]  /*5e40*/  @P0 BRA `(.L_x_180) ;  /* 0x0000000000280947 */ /* 0x000fec0003800000 */
[----:B------:R-:W-:-:S13]  /*5e50*/  FSETP.NEU.FTZ.AND P0, PT, |R4|, +INF , PT ;  /* 0x7f8000000400780b */ /* 0x000fda0003f1d200 */
[----:B------:R-:W-:-:S04]  /*5e60*/  @P0 FFMA R10, R4, 1.84467440737095516160e+19, RZ ;  /* 0x5f800000040a0823 */ /* 0x000fc800000000ff */
[----:B------:R-:W0:Y:S02]  /*5e70*/  @P0 MUFU.RSQ R9, R10 ;  /* 0x0000000a00090308 */ /* 0x000e240000001400 */
[----:B0-----:R-:W-:Y:S01]  /*5e80*/  @P0 FMUL.FTZ R11, R10, R9 ;  /* 0x000000090a0b0220 */ /* 0x001fe20000410000 */
[----:B------:R-:W-:Y:S01]  /*5e90*/  @P0 FMUL.FTZ R13, R9, 0.5 ;  /* 0x3f000000090d0820 */ /* 0x000fe20000410000 */
[----:B------:R-:W-:Y:S02]  /*5ea0*/  @!P0 MOV R9, R4 ;  /* 0x0000000400098202 */ /* 0x000fe40000000f00 */
[----:B------:R-:W-:-:S04]  /*5eb0*/  @P0 FADD.FTZ R12, -R11, -RZ ;  /* 0x800000ff0b0c0221 */ /* 0x000fc80000010100 */
[----:B------:R-:W-:-:S04]  /*5ec0*/  @P0 FFMA R12, R11, R12, R10 ;  /* 0x0000000c0b0c0223 */ /* 0x000fc8000000000a */
[----:B------:R-:W-:-:S04]  /*5ed0*/  @P0 FFMA R12, R12, R13, R11 ;  /* 0x0000000d0c0c0223 */ /* 0x000fc8000000000b */
[----:B------:R-:W-:-:S07]  /*5ee0*/  @P0 FMUL.FTZ R9, R12, 2.3283064365386962891e-10 ;  /* 0x2f8000000c090820 */ /* 0x000fce0000410000 */
.L_x_180:
[----:B------:R-:W-:Y:S01]  /*5ef0*/  MOV R10, R14 ;  /* 0x0000000e000a7202 */ /* 0x000fe20000000f00 */
[----:B------:R-:W-:-:S04]  /*5f00*/  IMAD.MOV.U32 R11, RZ, RZ, 0x0 ;  /* 0x00000000ff0b7424 */ /* 0x000fc800078e00ff */
[----:B------:R-:W-:Y:S05]  /*5f10*/  RET.REL.NODEC R10 `(transfer_entropy_ksg_kernel) ;  /* 0xffffffa00a387950 */ /* 0x000fea0003c3ffff */
        .weak           $__internal_5_$__cuda_sm3x_div_rn_noftz_f32_slowpath
        .type           $__internal_5_$__cuda_sm3x_div_rn_noftz_f32_slowpath,@function
        .size           $__internal_5_$__cuda_sm3x_div_rn_noftz_f32_slowpath,(.L_x_199 - $__internal_5_$__cuda_sm3x_div_rn_noftz_f32_slowpath)
$__internal_5_$__cuda_sm3x_div_rn_noftz_f32_slowpath:
[----:B------:R-:W-:-:S05]  /*5f20*/  IADD3 R1, PT, PT, R1, -0x8, RZ ;  /* 0xfffffff801017810 */ /* 0x000fca0007ffe0ff */
[----:B------:R0:W-:Y:S02]  /*5f30*/  STL [R1], R2 ;  /* 0x0000000201007387 */ /* 0x0001e40000100800 */
[----:B0-----:R-:W-:Y:S01]  /*5f40*/  SHF.R.U32.HI R2, RZ, 0x17, R5 ;  /* 0x00000017ff027819 */ /* 0x001fe20000011605 */
[----:B------:R-:W-:Y:S01]  /*5f50*/  BSSY.RECONVERGENT B0, `(.L_x_181) ;  /* 0x0000062000007945 */ /* 0x000fe20003800200 */
[----:B------:R-:W-:Y:S02]  /*5f60*/  SHF.R.U32.HI R0, RZ, 0x17, R4 ;  /* 0x00000017ff007819 */ /* 0x000fe40000011604 */
[----:B------:R-:W-:Y:S02]  /*5f70*/  LOP3.LUT R8, R2, 0xff, RZ, 0xc0, !PT ;  /* 0x000000ff02087812 */ /* 0x000fe400078ec0ff */
[----:B------:R-:W-:Y:S02]  /*5f80*/  LOP3.LUT R3, R0, 0xff, RZ, 0xc0, !PT ;  /* 0x000000ff00037812 */ /* 0x000fe400078ec0ff */
[----:B------:R-:W-:-:S03]  /*5f90*/  IADD3 R6, PT, PT, R8, -0x1, RZ ;  /* 0xffffffff08067810 */ /* 0x000fc60007ffe0ff */
[----:B------:R-:W-:Y:S01]  /*5fa0*/  VIADD R0, R3, 0xffffffff ;  /* 0xffffffff03007836 */ /* 0x000fe20000000000 */
[----:B------:R-:W-:-:S04]  /*5fb0*/  ISETP.GT.U32.AND P0, PT, R6, 0xfd, PT ;  /* 0x000000fd0600780c */ /* 0x000fc80003f04070 */
[----:B------:R-:W-:-:S13]  /*5fc0*/  ISETP.GT.U32.OR P0, PT, R0, 0xfd, P0 ;  /* 0x000000fd0000780c */ /* 0x000fda0000704470 */
[----:B------:R-:W-:Y:S01]  /*5fd0*/  @!P0 MOV R2, RZ ;  /* 0x000000ff00028202 */ /* 0x000fe20000000f00 */
        /* <DEDUP_REMOVED lines=24> */
.L_x_182:
[----:B------:R-:W-:Y:S01]  /*6160*/  LEA R0, R8, 0xc0800000, 0x17 ;  /* 0xc080000008007811 */ /* 0x000fe200078eb8ff */
[----:B------:R-:W-:Y:S01]  /*6170*/  VIADD R3, R3, 0xffffff81 ;  /* 0xffffff8103037836 */ /* 0x000fe20000000000 */
[----:B------:R-:W-:Y:S02]  /*6180*/  BSSY.RECONVERGENT B1, `(.L_x_187) ;  /* 0x0000035000017945 */ /* 0x000fe40003800200 */
[----:B------:R-:W-:Y:S01]  /*6190*/  IADD3 R5, PT, PT, -R0, R5, RZ ;  /* 0x0000000500057210 */ /* 0x000fe20007ffe1ff */
[C---:B------:R-:W-:Y:S01]  /*61a0*/  IMAD R0, R3.reuse, -0x800000, R4 ;  /* 0xff80000003007824 */ /* 0x040fe200078e0204 */
[----:B------:R-:W-:Y:S02]  /*61b0*/  IADD3 R3, PT, PT, R3, 0x7f, -R8 ;  /* 0x0000007f03037810 */ /* 0x000fe40007ffe808 */
[----:B------:R-:W0:Y:S01]  /*61c0*/  MUFU.RCP R6, R5 ;  /* 0x0000000500067308 */ /* 0x000e220000001000 */
[----:B------:R-:W-:Y:S01]  /*61d0*/  FADD.FTZ R7, -R5, -RZ ;  /* 0x800000ff05077221 */ /* 0x000fe20000010100 */
[----:B------:R-:W-:-:S03]  /*61e0*/  IADD3 R3, PT, PT, R3, R2, RZ ;  /* 0x0000000203037210 */ /* 0x000fc60007ffe0ff */
        /* <DEDUP_REMOVED lines=26> */
[----:B------:R-:W-:Y:S02]  /*6390*/  ISETP.NE.AND P1, PT, R8, RZ, PT ;  /* 0x000000ff0800720c */ /* 0x000fe40003f25270 */
[----:B------:R-:W-:Y:S02]  /*63a0*/  LOP3.LUT R2, R2, 0x800000, RZ, 0xfc, !PT ;  /* 0x0080000002027812 */ /* 0x000fe400078efcff */
[----:B------:R-:W-:-:S02]  /*63b0*/  IADD3 R6, PT, PT, -R8, RZ, RZ ;  /* 0x000000ff08067210 */ /* 0x000fc40007ffe1ff */
[----:B------:R-:W-:Y:S02]  /*63c0*/  SHF.L.U32 R5, R2, R5, RZ ;  /* 0x0000000502057219 */ /* 0x000fe400000006ff */
[----:B------:R-:W-:Y:S02]  /*63d0*/  FSETP.NEU.FTZ.AND P0, PT, R0, R3, PT ;  /* 0x000000030000720b */ /* 0x000fe40003f1d000 */
        /* <DEDUP_REMOVED lines=11> */
.L_x_189:
[----:B------:R-:W-:-:S04]  /*6490*/  LOP3.LUT R4, R4, 0x80000000, RZ, 0xc0, !PT ;  /* 0x8000000004047812 */ /* 0x000fc800078ec0ff */
[----:B------:R-:W-:Y:S01]  /*64a0*/  LOP3.LUT R4, R4, 0x7f800000, RZ, 0xfc, !PT ;  /* 0x7f80000004047812 */ /* 0x000fe200078efcff */
[----:B------:R-:W-:Y:S06]  /*64b0*/  BRA `(.L_x_190) ;  /* 0x0000000000047947 */ /* 0x000fec0003800000 */
.L_x_188:
[----:B------:R-:W-:-:S07]  /*64c0*/  LEA R4, R3, R4, 0x17 ;  /* 0x0000000403047211 */ /* 0x000fce00078eb8ff */
.L_x_190:
[----:B------:R-:W-:Y:S05]  /*64d0*/  BSYNC.RECONVERGENT B1 ;  /* 0x0000000000017941 */ /* 0x000fea0003800200 */
.L_x_187:
[----:B------:R-:W-:Y:S05]  /*64e0*/  BRA `(.L_x_191) ;  /* 0x0000000000207947 */ /* 0x000fea0003800000 */
.L_x_186:
[----:B------:R-:W-:-:S04]  /*64f0*/  LOP3.LUT R4, R5, 0x80000000, R4, 0x48, !PT ;  /* 0x8000000005047812 */ /* 0x000fc800078e4804 */
[----:B------:R-:W-:Y:S01]  /*6500*/  LOP3.LUT R4, R4, 0x7f800000, RZ, 0xfc, !PT ;  /* 0x7f80000004047812 */ /* 0x000fe200078efcff */
[----:B------:R-:W-:Y:S06]  /*6510*/  BRA `(.L_x_191) ;  /* 0x0000000000147947 */ /* 0x000fec0003800000 */
.L_x_185:
[----:B------:R-:W-:Y:S01]  /*6520*/  LOP3.LUT R4, R5, 0x80000000, R4, 0x48, !PT ;  /* 0x8000000005047812 */ /* 0x000fe200078e4804 */
[----:B------:R-:W-:Y:S06]  /*6530*/  BRA `(.L_x_191) ;  /* 0x00000000000c7947 */ /* 0x000fec0003800000 */
.L_x_184:
[----:B------:R-:W0:Y:S01]  /*6540*/  MUFU.RSQ R4, -QNAN ;  /* 0xffc0000000047908 */ /* 0x000e220000001400 */
[----:B------:R-:W-:Y:S05]  /*6550*/  BRA `(.L_x_191) ;  /* 0x0000000000047947 */ /* 0x000fea0003800000 */
.L_x_183:
[----:B------:R-:W-:-:S07]  /*6560*/  FADD.FTZ R4, R4, R5 ;  /* 0x0000000504047221 */ /* 0x000fce0000010000 */
.L_x_191:
[----:B------:R-:W-:Y:S05]  /*6570*/  BSYNC.RECONVERGENT B0 ;  /* 0x0000000000007941 */ /* 0x000fea0003800200 */
.L_x_181:
[----:B------:R1:W0:Y:S02]  /*6580*/  LDL R2, [R1] ;  /* 0x0000000001027983 */ /* 0x0002240000100800 */
[----:B-1----:R-:W-:Y:S01]  /*6590*/  IADD3 R1, PT, PT, R1, 0x8, RZ ;  /* 0x0000000801017810 */ /* 0x002fe20007ffe0ff */
[----:B0-----:R-:W-:Y:S06]  /*65a0*/  RET.REL.NODEC R20 `(transfer_entropy_ksg_kernel) ;  /* 0xffffff9814947950 */ /* 0x001fec0003c3ffff */
.L_x_192:
        /* <DEDUP_REMOVED lines=13> */
.L_x_199:


//--------------------- .nv.shared.te_performance_metrics --------------------------
	.section	.nv.shared.te_performance_metrics,"aw",@nobits
	.sectionflags	@""
	.align	16
	.zero		1024


//--------------------- .nv.shared.reserved.0     --------------------------
	.section	.nv.shared.reserved.0,"aw",@nobits
	.weak		__nv_reservedSMEM_offset_0_alias
	.size		__nv_reservedSMEM_offset_0_alias, 0, 64
	.other		__nv_reservedSMEM_offset_0_alias,@"STO_CUDA_RESERVED_SHARED STV_DEFAULT"
__nv_reservedSMEM_offset_0_alias:
	.zero		0
	.zero		64


//--------------------- .nv.shared.ensemble_te_kernel --------------------------
	.section	.nv.shared.ensemble_te_kernel,"aw",@nobits
	.sectionflags	@""
	.align	16
	.zero		1024


//--------------------- .nv.shared.sliding_window_te_kernel --------------------------
	.section	.nv.shared.sliding_window_te_kernel,"aw",@nobits
	.sectionflags	@""
	.align	16
	.zero		1024


//--------------------- .nv.shared.multivariate_te_kernel --------------------------
	.section	.nv.shared.multivariate_te_kernel,"aw",@nobits
	.sectionflags	@""
	.align	16
	.zero		1024


//--------------------- .nv.shared.conditional_te_kernel --------------------------
	.section	.nv.shared.conditional_te_kernel,"aw",@nobits
	.sectionflags	@""
	.align	16
	.zero		1024


//--------------------- .nv.shared.transfer_entropy_ksg_kernel --------------------------
	.section	.nv.shared.transfer_entropy_ksg_kernel,"aw",@nobits
	.sectionflags	@""
	.align	16
	.zero		1024


//--------------------- .nv.constant0.te_performance_metrics --------------------------
	.section	.nv.constant0.te_performance_metrics,"a",@progbits
	.sectionflags	@""
	.align	4
.nv.constant0.te_performance_metrics:
	.zero		916


//--------------------- .nv.constant0.ensemble_te_kernel --------------------------
	.section	.nv.constant0.ensemble_te_kernel,"a",@progbits
	.sectionflags	@""
	.align	4
.nv.constant0.ensemble_te_kernel:
	.zero		924


//--------------------- .nv.constant0.sliding_window_te_kernel --------------------------
	.section	.nv.constant0.sliding_window_te_kernel,"a",@progbits
	.sectionflags	@""
	.align	4
.nv.constant0.sliding_window_te_kernel:
	.zero		952


//--------------------- .nv.constant0.multivariate_te_kernel --------------------------
	.section	.nv.constant0.multivariate_te_kernel,"a",@progbits
	.sectionflags	@""
	.align	4
.nv.constant0.multivariate_te_kernel:
	.zero		952


//--------------------- .nv.constant0.conditional_te_kernel --------------------------
	.section	.nv.constant0.conditional_te_kernel,"a",@progbits
	.sectionflags	@""
	.align	4
.nv.constant0.conditional_te_kernel:
	.zero		948


//--------------------- .nv.constant0.transfer_entropy_ksg_kernel --------------------------
	.section	.nv.constant0.transfer_entropy_ksg_kernel,"a",@progbits
	.sectionflags	@""
	.align	4
.nv.constant0.transfer_entropy_ksg_kernel:
	.zero		952


//--------------------- SYMBOLS --------------------------

	.type		.nv.reservedSmem.offset0,@object
	.size		.nv.reservedSmem.offset0,0x4
	.type		.nv.reservedSmem.cap,@object
	.size		.nv.reservedSmem.cap,0x4
